//
// Generated by NVIDIA NVVM Compiler
//
// Compiler Build ID: CL-36424714
// Cuda compilation tools, release 13.0, V13.0.88
// Based on NVVM 20.0.0
//

.version 9.0
.target sm_100
.address_size 64

	// .globl	_Z19selfAttentionKernelPfS_S_S_ii

.visible .entry _Z19selfAttentionKernelPfS_S_S_ii(
	.param .u64 .ptr .align 1 _Z19selfAttentionKernelPfS_S_S_ii_param_0,
	.param .u64 .ptr .align 1 _Z19selfAttentionKernelPfS_S_S_ii_param_1,
	.param .u64 .ptr .align 1 _Z19selfAttentionKernelPfS_S_S_ii_param_2,
	.param .u64 .ptr .align 1 _Z19selfAttentionKernelPfS_S_S_ii_param_3,
	.param .u32 _Z19selfAttentionKernelPfS_S_S_ii_param_4,
	.param .u32 _Z19selfAttentionKernelPfS_S_S_ii_param_5
)
{
	.reg .pred 	%p<35>;
	.reg .b32 	%r<136>;
	.reg .b32 	%f<378>;
	.reg .b64 	%rd<106>;

	ld.param.u64 	%rd17, [_Z19selfAttentionKernelPfS_S_S_ii_param_0];
	ld.param.u64 	%rd18, [_Z19selfAttentionKernelPfS_S_S_ii_param_1];
	ld.param.u64 	%rd19, [_Z19selfAttentionKernelPfS_S_S_ii_param_3];
	ld.param.u32 	%r66, [_Z19selfAttentionKernelPfS_S_S_ii_param_4];
	ld.param.u32 	%r65, [_Z19selfAttentionKernelPfS_S_S_ii_param_5];
	cvta.to.global.u64 	%rd1, %rd18;
	cvta.to.global.u64 	%rd2, %rd17;
	cvta.to.global.u64 	%rd3, %rd19;
	mov.u32 	%r67, %ctaid.x;
	mov.u32 	%r68, %ntid.x;
	mov.u32 	%r69, %tid.x;
	mad.lo.s32 	%r1, %r67, %r68, %r69;
	mov.u32 	%r70, %ctaid.y;
	mov.u32 	%r71, %ntid.y;
	mov.u32 	%r72, %tid.y;
	mad.lo.s32 	%r73, %r70, %r71, %r72;
	max.s32 	%r74, %r1, %r73;
	setp.ge.s32 	%p1, %r74, %r66;
	@%p1 bra 	$L__BB0_49;
	setp.lt.s32 	%p2, %r65, 1;
	mov.f32 	%f363, 0f00000000;
	@%p2 bra 	$L__BB0_14;
	mul.lo.s32 	%r3, %r65, %r1;
	mul.lo.s32 	%r4, %r65, %r73;
	and.b32  	%r5, %r65, 15;
	setp.lt.u32 	%p3, %r65, 16;
	mov.f32 	%f363, 0f00000000;
	mov.b32 	%r117, 0;
	@%p3 bra 	$L__BB0_5;
	and.b32  	%r117, %r65, 2147483632;
	mov.f32 	%f363, 0f00000000;
	mov.b32 	%r115, 0;
$L__BB0_4:
	.pragma "nounroll";
	add.s32 	%r77, %r115, %r3;
	mul.wide.s32 	%rd20, %r77, 4;
	add.s64 	%rd21, %rd2, %rd20;
	ld.global.f32 	%f48, [%rd21];
	add.s32 	%r78, %r115, %r4;
	mul.wide.u32 	%rd22, %r78, 4;
	add.s64 	%rd23, %rd1, %rd22;
	ld.global.f32 	%f49, [%rd23];
	fma.rn.f32 	%f50, %f48, %f49, %f363;
	ld.global.f32 	%f51, [%rd21+4];
	ld.global.f32 	%f52, [%rd23+4];
	fma.rn.f32 	%f53, %f51, %f52, %f50;
	ld.global.f32 	%f54, [%rd21+8];
	ld.global.f32 	%f55, [%rd23+8];
	fma.rn.f32 	%f56, %f54, %f55, %f53;
	ld.global.f32 	%f57, [%rd21+12];
	ld.global.f32 	%f58, [%rd23+12];
	fma.rn.f32 	%f59, %f57, %f58, %f56;
	ld.global.f32 	%f60, [%rd21+16];
	ld.global.f32 	%f61, [%rd23+16];
	fma.rn.f32 	%f62, %f60, %f61, %f59;
	ld.global.f32 	%f63, [%rd21+20];
	ld.global.f32 	%f64, [%rd23+20];
	fma.rn.f32 	%f65, %f63, %f64, %f62;
	ld.global.f32 	%f66, [%rd21+24];
	ld.global.f32 	%f67, [%rd23+24];
	fma.rn.f32 	%f68, %f66, %f67, %f65;
	ld.global.f32 	%f69, [%rd21+28];
	ld.global.f32 	%f70, [%rd23+28];
	fma.rn.f32 	%f71, %f69, %f70, %f68;
	ld.global.f32 	%f72, [%rd21+32];
	ld.global.f32 	%f73, [%rd23+32];
	fma.rn.f32 	%f74, %f72, %f73, %f71;
	ld.global.f32 	%f75, [%rd21+36];
	ld.global.f32 	%f76, [%rd23+36];
	fma.rn.f32 	%f77, %f75, %f76, %f74;
	ld.global.f32 	%f78, [%rd21+40];
	ld.global.f32 	%f79, [%rd23+40];
	fma.rn.f32 	%f80, %f78, %f79, %f77;
	ld.global.f32 	%f81, [%rd21+44];
	ld.global.f32 	%f82, [%rd23+44];
	fma.rn.f32 	%f83, %f81, %f82, %f80;
	ld.global.f32 	%f84, [%rd21+48];
	ld.global.f32 	%f85, [%rd23+48];
	fma.rn.f32 	%f86, %f84, %f85, %f83;
	ld.global.f32 	%f87, [%rd21+52];
	ld.global.f32 	%f88, [%rd23+52];
	fma.rn.f32 	%f89, %f87, %f88, %f86;
	ld.global.f32 	%f90, [%rd21+56];
	ld.global.f32 	%f91, [%rd23+56];
	fma.rn.f32 	%f92, %f90, %f91, %f89;
	ld.global.f32 	%f93, [%rd21+60];
	ld.global.f32 	%f94, [%rd23+60];
	fma.rn.f32 	%f363, %f93, %f94, %f92;
	add.s32 	%r115, %r115, 16;
	setp.ne.s32 	%p4, %r115, %r117;
	@%p4 bra 	$L__BB0_4;
$L__BB0_5:
	setp.eq.s32 	%p5, %r5, 0;
	@%p5 bra 	$L__BB0_14;
	and.b32  	%r10, %r65, 7;
	setp.lt.u32 	%p6, %r5, 8;
	@%p6 bra 	$L__BB0_8;
	add.s32 	%r79, %r117, %r3;
	mul.wide.s32 	%rd24, %r79, 4;
	add.s64 	%rd25, %rd2, %rd24;
	ld.global.f32 	%f96, [%rd25];
	add.s32 	%r80, %r117, %r4;
	mul.wide.u32 	%rd26, %r80, 4;
	add.s64 	%rd27, %rd1, %rd26;
	ld.global.f32 	%f97, [%rd27];
	fma.rn.f32 	%f98, %f96, %f97, %f363;
	ld.global.f32 	%f99, [%rd25+4];
	cvt.u64.u32 	%rd28, %r4;
	cvt.u64.u32 	%rd29, %r117;
	add.s64 	%rd30, %rd29, %rd28;
	shl.b64 	%rd31, %rd30, 2;
	add.s64 	%rd32, %rd1, %rd31;
	ld.global.f32 	%f100, [%rd32+4];
	fma.rn.f32 	%f101, %f99, %f100, %f98;
	ld.global.f32 	%f102, [%rd25+8];
	ld.global.f32 	%f103, [%rd32+8];
	fma.rn.f32 	%f104, %f102, %f103, %f101;
	ld.global.f32 	%f105, [%rd25+12];
	ld.global.f32 	%f106, [%rd32+12];
	fma.rn.f32 	%f107, %f105, %f106, %f104;
	ld.global.f32 	%f108, [%rd25+16];
	ld.global.f32 	%f109, [%rd32+16];
	fma.rn.f32 	%f110, %f108, %f109, %f107;
	ld.global.f32 	%f111, [%rd25+20];
	ld.global.f32 	%f112, [%rd32+20];
	fma.rn.f32 	%f113, %f111, %f112, %f110;
	ld.global.f32 	%f114, [%rd25+24];
	ld.global.f32 	%f115, [%rd32+24];
	fma.rn.f32 	%f116, %f114, %f115, %f113;
	ld.global.f32 	%f117, [%rd25+28];
	ld.global.f32 	%f118, [%rd32+28];
	fma.rn.f32 	%f363, %f117, %f118, %f116;
	add.s32 	%r117, %r117, 8;
$L__BB0_8:
	setp.eq.s32 	%p7, %r10, 0;
	@%p7 bra 	$L__BB0_14;
	and.b32  	%r13, %r65, 3;
	setp.lt.u32 	%p8, %r10, 4;
	@%p8 bra 	$L__BB0_11;
	add.s32 	%r81, %r117, %r3;
	mul.wide.s32 	%rd33, %r81, 4;
	add.s64 	%rd34, %rd2, %rd33;
	ld.global.f32 	%f120, [%rd34];
	add.s32 	%r82, %r117, %r4;
	mul.wide.u32 	%rd35, %r82, 4;
	add.s64 	%rd36, %rd1, %rd35;
	ld.global.f32 	%f121, [%rd36];
	fma.rn.f32 	%f122, %f120, %f121, %f363;
	ld.global.f32 	%f123, [%rd34+4];
	cvt.u64.u32 	%rd37, %r4;
	cvt.u64.u32 	%rd38, %r117;
	add.s64 	%rd39, %rd38, %rd37;
	shl.b64 	%rd40, %rd39, 2;
	add.s64 	%rd41, %rd1, %rd40;
	ld.global.f32 	%f124, [%rd41+4];
	fma.rn.f32 	%f125, %f123, %f124, %f122;
	ld.global.f32 	%f126, [%rd34+8];
	ld.global.f32 	%f127, [%rd41+8];
	fma.rn.f32 	%f128, %f126, %f127, %f125;
	ld.global.f32 	%f129, [%rd34+12];
	ld.global.f32 	%f130, [%rd41+12];
	fma.rn.f32 	%f363, %f129, %f130, %f128;
	add.s32 	%r117, %r117, 4;
$L__BB0_11:
	setp.eq.s32 	%p9, %r13, 0;
	@%p9 bra 	$L__BB0_14;
	mov.b32 	%r120, 0;
$L__BB0_13:
	.pragma "nounroll";
	add.s32 	%r84, %r117, %r3;
	mul.wide.s32 	%rd42, %r84, 4;
	add.s64 	%rd43, %rd2, %rd42;
	ld.global.f32 	%f131, [%rd43];
	add.s32 	%r85, %r117, %r4;
	mul.wide.u32 	%rd44, %r85, 4;
	add.s64 	%rd45, %rd1, %rd44;
	ld.global.f32 	%f132, [%rd45];
	fma.rn.f32 	%f363, %f131, %f132, %f363;
	add.s32 	%r117, %r117, 1;
	add.s32 	%r120, %r120, 1;
	setp.ne.s32 	%p10, %r120, %r13;
	@%p10 bra 	$L__BB0_13;
$L__BB0_14:
	setp.lt.s32 	%p11, %r65, 1;
	cvt.rn.f32.s32 	%f133, %r65;
	sqrt.rn.f32 	%f14, %f133;
	div.rn.f32 	%f15, %f363, %f14;
	mul.lo.s32 	%r20, %r65, %r1;
	@%p11 bra 	$L__BB0_30;
	and.b32  	%r21, %r65, 15;
	and.b32  	%r22, %r65, 7;
	mov.f32 	%f377, 0f00000000;
	mov.b32 	%r121, 0;
$L__BB0_16:
	setp.lt.u32 	%p16, %r65, 16;
	mul.lo.s32 	%r24, %r121, %r65;
	mov.f32 	%f372, 0f00000000;
	mov.b32 	%r125, 0;
	@%p16 bra 	$L__BB0_19;
	and.b32  	%r125, %r65, 2147483632;
	neg.s32 	%r123, %r125;
	mul.wide.u32 	%rd46, %r24, 4;
	add.s64 	%rd47, %rd1, %rd46;
	add.s64 	%rd103, %rd47, 32;
	mov.f32 	%f372, 0f00000000;
	mov.u32 	%r122, %r20;
$L__BB0_18:
	.pragma "nounroll";
	mul.wide.s32 	%rd48, %r122, 4;
	add.s64 	%rd49, %rd2, %rd48;
	ld.global.f32 	%f155, [%rd49];
	ld.global.f32 	%f156, [%rd103+-32];
	fma.rn.f32 	%f157, %f155, %f156, %f372;
	ld.global.f32 	%f158, [%rd49+4];
	ld.global.f32 	%f159, [%rd103+-28];
	fma.rn.f32 	%f160, %f158, %f159, %f157;
	ld.global.f32 	%f161, [%rd49+8];
	ld.global.f32 	%f162, [%rd103+-24];
	fma.rn.f32 	%f163, %f161, %f162, %f160;
	ld.global.f32 	%f164, [%rd49+12];
	ld.global.f32 	%f165, [%rd103+-20];
	fma.rn.f32 	%f166, %f164, %f165, %f163;
	ld.global.f32 	%f167, [%rd49+16];
	ld.global.f32 	%f168, [%rd103+-16];
	fma.rn.f32 	%f169, %f167, %f168, %f166;
	ld.global.f32 	%f170, [%rd49+20];
	ld.global.f32 	%f171, [%rd103+-12];
	fma.rn.f32 	%f172, %f170, %f171, %f169;
	ld.global.f32 	%f173, [%rd49+24];
	ld.global.f32 	%f174, [%rd103+-8];
	fma.rn.f32 	%f175, %f173, %f174, %f172;
	ld.global.f32 	%f176, [%rd49+28];
	ld.global.f32 	%f177, [%rd103+-4];
	fma.rn.f32 	%f178, %f176, %f177, %f175;
	ld.global.f32 	%f179, [%rd49+32];
	ld.global.f32 	%f180, [%rd103];
	fma.rn.f32 	%f181, %f179, %f180, %f178;
	ld.global.f32 	%f182, [%rd49+36];
	ld.global.f32 	%f183, [%rd103+4];
	fma.rn.f32 	%f184, %f182, %f183, %f181;
	ld.global.f32 	%f185, [%rd49+40];
	ld.global.f32 	%f186, [%rd103+8];
	fma.rn.f32 	%f187, %f185, %f186, %f184;
	ld.global.f32 	%f188, [%rd49+44];
	ld.global.f32 	%f189, [%rd103+12];
	fma.rn.f32 	%f190, %f188, %f189, %f187;
	ld.global.f32 	%f191, [%rd49+48];
	ld.global.f32 	%f192, [%rd103+16];
	fma.rn.f32 	%f193, %f191, %f192, %f190;
	ld.global.f32 	%f194, [%rd49+52];
	ld.global.f32 	%f195, [%rd103+20];
	fma.rn.f32 	%f196, %f194, %f195, %f193;
	ld.global.f32 	%f197, [%rd49+56];
	ld.global.f32 	%f198, [%rd103+24];
	fma.rn.f32 	%f199, %f197, %f198, %f196;
	ld.global.f32 	%f200, [%rd49+60];
	ld.global.f32 	%f201, [%rd103+28];
	fma.rn.f32 	%f372, %f200, %f201, %f199;
	add.s32 	%r123, %r123, 16;
	add.s32 	%r122, %r122, 16;
	add.s64 	%rd103, %rd103, 64;
	setp.ne.s32 	%p17, %r123, 0;
	@%p17 bra 	$L__BB0_18;
$L__BB0_19:
	setp.eq.s32 	%p18, %r21, 0;
	@%p18 bra 	$L__BB0_29;
	add.s32 	%r93, %r21, -1;
	setp.lt.u32 	%p19, %r93, 7;
	@%p19 bra 	$L__BB0_22;
	add.s32 	%r94, %r125, %r20;
	mul.wide.s32 	%rd50, %r94, 4;
	add.s64 	%rd51, %rd2, %rd50;
	ld.global.f32 	%f203, [%rd51];
	add.s32 	%r95, %r125, %r24;
	mul.wide.u32 	%rd52, %r95, 4;
	add.s64 	%rd53, %rd1, %rd52;
	ld.global.f32 	%f204, [%rd53];
	fma.rn.f32 	%f205, %f203, %f204, %f372;
	ld.global.f32 	%f206, [%rd51+4];
	cvt.u64.u32 	%rd54, %r24;
	cvt.u64.u32 	%rd55, %r125;
	add.s64 	%rd56, %rd55, %rd54;
	shl.b64 	%rd57, %rd56, 2;
	add.s64 	%rd58, %rd1, %rd57;
	ld.global.f32 	%f207, [%rd58+4];
	fma.rn.f32 	%f208, %f206, %f207, %f205;
	ld.global.f32 	%f209, [%rd51+8];
	ld.global.f32 	%f210, [%rd58+8];
	fma.rn.f32 	%f211, %f209, %f210, %f208;
	ld.global.f32 	%f212, [%rd51+12];
	ld.global.f32 	%f213, [%rd58+12];
	fma.rn.f32 	%f214, %f212, %f213, %f211;
	ld.global.f32 	%f215, [%rd51+16];
	ld.global.f32 	%f216, [%rd58+16];
	fma.rn.f32 	%f217, %f215, %f216, %f214;
	ld.global.f32 	%f218, [%rd51+20];
	ld.global.f32 	%f219, [%rd58+20];
	fma.rn.f32 	%f220, %f218, %f219, %f217;
	ld.global.f32 	%f221, [%rd51+24];
	ld.global.f32 	%f222, [%rd58+24];
	fma.rn.f32 	%f223, %f221, %f222, %f220;
	ld.global.f32 	%f224, [%rd51+28];
	ld.global.f32 	%f225, [%rd58+28];
	fma.rn.f32 	%f372, %f224, %f225, %f223;
	add.s32 	%r125, %r125, 8;
$L__BB0_22:
	setp.eq.s32 	%p20, %r22, 0;
	@%p20 bra 	$L__BB0_29;
	add.s32 	%r96, %r22, -1;
	setp.lt.u32 	%p21, %r96, 3;
	@%p21 bra 	$L__BB0_25;
	add.s32 	%r97, %r125, %r20;
	mul.wide.s32 	%rd59, %r97, 4;
	add.s64 	%rd60, %rd2, %rd59;
	ld.global.f32 	%f227, [%rd60];
	add.s32 	%r98, %r125, %r24;
	mul.wide.u32 	%rd61, %r98, 4;
	add.s64 	%rd62, %rd1, %rd61;
	ld.global.f32 	%f228, [%rd62];
	fma.rn.f32 	%f229, %f227, %f228, %f372;
	ld.global.f32 	%f230, [%rd60+4];
	cvt.u64.u32 	%rd63, %r24;
	cvt.u64.u32 	%rd64, %r125;
	add.s64 	%rd65, %rd64, %rd63;
	shl.b64 	%rd66, %rd65, 2;
	add.s64 	%rd67, %rd1, %rd66;
	ld.global.f32 	%f231, [%rd67+4];
	fma.rn.f32 	%f232, %f230, %f231, %f229;
	ld.global.f32 	%f233, [%rd60+8];
	ld.global.f32 	%f234, [%rd67+8];
	fma.rn.f32 	%f235, %f233, %f234, %f232;
	ld.global.f32 	%f236, [%rd60+12];
	ld.global.f32 	%f237, [%rd67+12];
	fma.rn.f32 	%f372, %f236, %f237, %f235;
	add.s32 	%r125, %r125, 4;
$L__BB0_25:
	and.b32  	%r99, %r65, 3;
	setp.eq.s32 	%p22, %r99, 0;
	@%p22 bra 	$L__BB0_29;
	setp.eq.s32 	%p23, %r99, 1;
	add.s32 	%r101, %r125, %r20;
	mul.wide.s32 	%rd68, %r101, 4;
	add.s64 	%rd7, %rd2, %rd68;
	ld.global.f32 	%f238, [%rd7];
	add.s32 	%r102, %r125, %r24;
	mul.wide.u32 	%rd69, %r102, 4;
	add.s64 	%rd70, %rd1, %rd69;
	ld.global.f32 	%f239, [%rd70];
	fma.rn.f32 	%f372, %f238, %f239, %f372;
	@%p23 bra 	$L__BB0_29;
	setp.eq.s32 	%p24, %r99, 2;
	ld.global.f32 	%f240, [%rd7+4];
	cvt.u64.u32 	%rd71, %r24;
	cvt.u64.u32 	%rd72, %r125;
	add.s64 	%rd73, %rd72, %rd71;
	shl.b64 	%rd74, %rd73, 2;
	add.s64 	%rd8, %rd1, %rd74;
	ld.global.f32 	%f241, [%rd8+4];
	fma.rn.f32 	%f372, %f240, %f241, %f372;
	@%p24 bra 	$L__BB0_29;
	ld.global.f32 	%f242, [%rd7+8];
	ld.global.f32 	%f243, [%rd8+8];
	fma.rn.f32 	%f372, %f242, %f243, %f372;
$L__BB0_29:
	div.rn.f32 	%f244, %f372, %f14;
	fma.rn.f32 	%f245, %f244, 0f3BBB989D, 0f3F000000;
	cvt.sat.f32.f32 	%f246, %f245;
	mov.f32 	%f247, 0f4B400001;
	mov.f32 	%f248, 0f437C0000;
	fma.rm.f32 	%f249, %f246, %f248, %f247;
	add.f32 	%f250, %f249, 0fCB40007F;
	neg.f32 	%f251, %f250;
	fma.rn.f32 	%f252, %f244, 0f3FB8AA3B, %f251;
	fma.rn.f32 	%f253, %f244, 0f32A57060, %f252;
	mov.b32 	%r104, %f249;
	shl.b32 	%r105, %r104, 23;
	mov.b32 	%f254, %r105;
	ex2.approx.ftz.f32 	%f255, %f253;
	fma.rn.f32 	%f377, %f255, %f254, %f377;
	add.s32 	%r121, %r121, 1;
	setp.eq.s32 	%p25, %r121, %r66;
	@%p25 bra 	$L__BB0_36;
	bra.uni 	$L__BB0_16;
$L__BB0_30:
	mov.f32 	%f377, 0f00000000;
	div.rn.f32 	%f136, %f377, %f14;
	fma.rn.f32 	%f137, %f136, 0f3BBB989D, 0f3F000000;
	cvt.sat.f32.f32 	%f138, %f137;
	mov.f32 	%f139, 0f4B400001;
	mov.f32 	%f140, 0f437C0000;
	fma.rm.f32 	%f141, %f138, %f140, %f139;
	add.f32 	%f142, %f141, 0fCB40007F;
	neg.f32 	%f143, %f142;
	fma.rn.f32 	%f144, %f136, 0f3FB8AA3B, %f143;
	fma.rn.f32 	%f32, %f136, 0f32A57060, %f144;
	mov.b32 	%r86, %f141;
	shl.b32 	%r87, %r86, 23;
	mov.b32 	%f33, %r87;
	and.b32  	%r37, %r66, 3;
	setp.lt.u32 	%p12, %r66, 4;
	@%p12 bra 	$L__BB0_33;
	and.b32  	%r38, %r66, 2147483644;
	ex2.approx.ftz.f32 	%f146, %f32;
	mul.f32 	%f34, %f146, %f33;
	mov.b32 	%r127, 0;
	mov.f32 	%f377, 0f00000000;
$L__BB0_32:
	add.f32 	%f147, %f377, %f34;
	add.f32 	%f148, %f147, %f34;
	add.f32 	%f149, %f148, %f34;
	add.f32 	%f377, %f149, %f34;
	add.s32 	%r127, %r127, 4;
	setp.ne.s32 	%p13, %r127, %r38;
	@%p13 bra 	$L__BB0_32;
$L__BB0_33:
	setp.eq.s32 	%p14, %r37, 0;
	@%p14 bra 	$L__BB0_36;
	ex2.approx.ftz.f32 	%f150, %f32;
	mul.f32 	%f39, %f150, %f33;
	mov.b32 	%r128, 0;
$L__BB0_35:
	.pragma "nounroll";
	add.f32 	%f377, %f377, %f39;
	add.s32 	%r128, %r128, 1;
	setp.ne.s32 	%p15, %r128, %r37;
	@%p15 bra 	$L__BB0_35;
$L__BB0_36:
	fma.rn.f32 	%f256, %f15, 0f3BBB989D, 0f3F000000;
	cvt.sat.f32.f32 	%f257, %f256;
	mov.f32 	%f258, 0f4B400001;
	mov.f32 	%f259, 0f437C0000;
	fma.rm.f32 	%f260, %f257, %f259, %f258;
	setp.lt.s32 	%p26, %r65, 1;
	add.f32 	%f261, %f260, 0fCB40007F;
	neg.f32 	%f262, %f261;
	fma.rn.f32 	%f263, %f15, 0f3FB8AA3B, %f262;
	fma.rn.f32 	%f264, %f15, 0f32A57060, %f263;
	ex2.approx.ftz.f32 	%f265, %f264;
	mov.b32 	%r106, %f260;
	shl.b32 	%r107, %r106, 23;
	mov.b32 	%f266, %r107;
	mul.f32 	%f267, %f265, %f266;
	div.rn.f32 	%f43, %f267, %f377;
	@%p26 bra 	$L__BB0_49;
	mul.lo.s32 	%r43, %r65, %r73;
	setp.lt.u32 	%p27, %r65, 16;
	mov.b32 	%r132, 0;
	@%p27 bra 	$L__BB0_40;
	ld.param.u64 	%rd101, [_Z19selfAttentionKernelPfS_S_S_ii_param_2];
	and.b32  	%r132, %r65, 2147483632;
	neg.s32 	%r130, %r132;
	mul.wide.u32 	%rd75, %r43, 4;
	cvta.to.global.u64 	%rd76, %rd101;
	add.s64 	%rd77, %rd75, %rd76;
	add.s64 	%rd104, %rd77, 32;
	mov.u32 	%r129, %r20;
$L__BB0_39:
	.pragma "nounroll";
	mul.wide.s32 	%rd78, %r129, 4;
	add.s64 	%rd79, %rd3, %rd78;
	ld.global.f32 	%f268, [%rd104+-32];
	mul.f32 	%f269, %f43, %f268;
	atom.global.add.f32 	%f270, [%rd79], %f269;
	ld.global.f32 	%f271, [%rd104+-28];
	mul.f32 	%f272, %f43, %f271;
	atom.global.add.f32 	%f273, [%rd79+4], %f272;
	ld.global.f32 	%f274, [%rd104+-24];
	mul.f32 	%f275, %f43, %f274;
	atom.global.add.f32 	%f276, [%rd79+8], %f275;
	ld.global.f32 	%f277, [%rd104+-20];
	mul.f32 	%f278, %f43, %f277;
	atom.global.add.f32 	%f279, [%rd79+12], %f278;
	ld.global.f32 	%f280, [%rd104+-16];
	mul.f32 	%f281, %f43, %f280;
	atom.global.add.f32 	%f282, [%rd79+16], %f281;
	ld.global.f32 	%f283, [%rd104+-12];
	mul.f32 	%f284, %f43, %f283;
	atom.global.add.f32 	%f285, [%rd79+20], %f284;
	ld.global.f32 	%f286, [%rd104+-8];
	mul.f32 	%f287, %f43, %f286;
	atom.global.add.f32 	%f288, [%rd79+24], %f287;
	ld.global.f32 	%f289, [%rd104+-4];
	mul.f32 	%f290, %f43, %f289;
	atom.global.add.f32 	%f291, [%rd79+28], %f290;
	ld.global.f32 	%f292, [%rd104];
	mul.f32 	%f293, %f43, %f292;
	atom.global.add.f32 	%f294, [%rd79+32], %f293;
	ld.global.f32 	%f295, [%rd104+4];
	mul.f32 	%f296, %f43, %f295;
	atom.global.add.f32 	%f297, [%rd79+36], %f296;
	ld.global.f32 	%f298, [%rd104+8];
	mul.f32 	%f299, %f43, %f298;
	atom.global.add.f32 	%f300, [%rd79+40], %f299;
	ld.global.f32 	%f301, [%rd104+12];
	mul.f32 	%f302, %f43, %f301;
	atom.global.add.f32 	%f303, [%rd79+44], %f302;
	ld.global.f32 	%f304, [%rd104+16];
	mul.f32 	%f305, %f43, %f304;
	atom.global.add.f32 	%f306, [%rd79+48], %f305;
	ld.global.f32 	%f307, [%rd104+20];
	mul.f32 	%f308, %f43, %f307;
	atom.global.add.f32 	%f309, [%rd79+52], %f308;
	ld.global.f32 	%f310, [%rd104+24];
	mul.f32 	%f311, %f43, %f310;
	atom.global.add.f32 	%f312, [%rd79+56], %f311;
	ld.global.f32 	%f313, [%rd104+28];
	mul.f32 	%f314, %f43, %f313;
	atom.global.add.f32 	%f315, [%rd79+60], %f314;
	add.s32 	%r130, %r130, 16;
	add.s32 	%r129, %r129, 16;
	add.s64 	%rd104, %rd104, 64;
	setp.ne.s32 	%p28, %r130, 0;
	@%p28 bra 	$L__BB0_39;
$L__BB0_40:
	and.b32  	%r51, %r65, 15;
	setp.eq.s32 	%p29, %r51, 0;
	@%p29 bra 	$L__BB0_49;
	ld.param.u64 	%rd102, [_Z19selfAttentionKernelPfS_S_S_ii_param_2];
	cvta.to.global.u64 	%rd12, %rd102;
	and.b32  	%r52, %r65, 7;
	setp.lt.u32 	%p30, %r51, 8;
	@%p30 bra 	$L__BB0_43;
	add.s32 	%r110, %r132, %r20;
	mul.wide.s32 	%rd80, %r110, 4;
	add.s64 	%rd81, %rd3, %rd80;
	add.s32 	%r111, %r132, %r43;
	mul.wide.u32 	%rd82, %r111, 4;
	add.s64 	%rd83, %rd12, %rd82;
	ld.global.f32 	%f316, [%rd83];
	mul.f32 	%f317, %f43, %f316;
	atom.global.add.f32 	%f318, [%rd81], %f317;
	cvt.u64.u32 	%rd84, %r43;
	cvt.u64.u32 	%rd85, %r132;
	add.s64 	%rd86, %rd85, %rd84;
	shl.b64 	%rd87, %rd86, 2;
	add.s64 	%rd88, %rd12, %rd87;
	ld.global.f32 	%f319, [%rd88+4];
	mul.f32 	%f320, %f43, %f319;
	atom.global.add.f32 	%f321, [%rd81+4], %f320;
	ld.global.f32 	%f322, [%rd88+8];
	mul.f32 	%f323, %f43, %f322;
	atom.global.add.f32 	%f324, [%rd81+8], %f323;
	ld.global.f32 	%f325, [%rd88+12];
	mul.f32 	%f326, %f43, %f325;
	atom.global.add.f32 	%f327, [%rd81+12], %f326;
	ld.global.f32 	%f328, [%rd88+16];
	mul.f32 	%f329, %f43, %f328;
	atom.global.add.f32 	%f330, [%rd81+16], %f329;
	ld.global.f32 	%f331, [%rd88+20];
	mul.f32 	%f332, %f43, %f331;
	atom.global.add.f32 	%f333, [%rd81+20], %f332;
	ld.global.f32 	%f334, [%rd88+24];
	mul.f32 	%f335, %f43, %f334;
	atom.global.add.f32 	%f336, [%rd81+24], %f335;
	ld.global.f32 	%f337, [%rd88+28];
	mul.f32 	%f338, %f43, %f337;
	atom.global.add.f32 	%f339, [%rd81+28], %f338;
	add.s32 	%r132, %r132, 8;
$L__BB0_43:
	setp.eq.s32 	%p31, %r52, 0;
	@%p31 bra 	$L__BB0_49;
	and.b32  	%r55, %r65, 3;
	setp.lt.u32 	%p32, %r52, 4;
	@%p32 bra 	$L__BB0_46;
	add.s32 	%r112, %r132, %r20;
	mul.wide.s32 	%rd89, %r112, 4;
	add.s64 	%rd90, %rd3, %rd89;
	add.s32 	%r113, %r132, %r43;
	mul.wide.u32 	%rd91, %r113, 4;
	add.s64 	%rd92, %rd12, %rd91;
	ld.global.f32 	%f340, [%rd92];
	mul.f32 	%f341, %f43, %f340;
	atom.global.add.f32 	%f342, [%rd90], %f341;
	cvt.u64.u32 	%rd93, %r43;
	cvt.u64.u32 	%rd94, %r132;
	add.s64 	%rd95, %rd94, %rd93;
	shl.b64 	%rd96, %rd95, 2;
	add.s64 	%rd97, %rd12, %rd96;
	ld.global.f32 	%f343, [%rd97+4];
	mul.f32 	%f344, %f43, %f343;
	atom.global.add.f32 	%f345, [%rd90+4], %f344;
	ld.global.f32 	%f346, [%rd97+8];
	mul.f32 	%f347, %f43, %f346;
	atom.global.add.f32 	%f348, [%rd90+8], %f347;
	ld.global.f32 	%f349, [%rd97+12];
	mul.f32 	%f350, %f43, %f349;
	atom.global.add.f32 	%f351, [%rd90+12], %f350;
	add.s32 	%r132, %r132, 4;
$L__BB0_46:
	setp.eq.s32 	%p33, %r55, 0;
	@%p33 bra 	$L__BB0_49;
	add.s32 	%r114, %r132, %r43;
	mul.wide.u32 	%rd98, %r114, 4;
	add.s64 	%rd105, %rd12, %rd98;
	add.s32 	%r135, %r132, %r20;
	neg.s32 	%r134, %r55;
$L__BB0_48:
	.pragma "nounroll";
	mul.wide.s32 	%rd99, %r135, 4;
	add.s64 	%rd100, %rd3, %rd99;
	ld.global.f32 	%f352, [%rd105];
	mul.f32 	%f353, %f43, %f352;
	atom.global.add.f32 	%f354, [%rd100], %f353;
	add.s64 	%rd105, %rd105, 4;
	add.s32 	%r135, %r135, 1;
	add.s32 	%r134, %r134, 1;
	setp.ne.s32 	%p34, %r134, 0;
	@%p34 bra 	$L__BB0_48;
$L__BB0_49:
	ret;

}


// ===== COMPILED SASS (sm_100) =====

	.target	sm_100

	.elftype	@"ET_EXEC"


//--------------------- .note.nv.tkinfo           --------------------------
	.section	.note.nv.tkinfo,"",@"SHT_NOTE"
	.sectionflags	@"SHF_NOTE_NV_TKINFO"
	.tkinfo
        /*0018*/ 	.word	0x00000002
        /*0030*/ 	.string	""
        /*0030*/ 	.string	"ptxas"
        /*0030*/ 	.string	"Cuda compilation tools, release 13.0, V13.0.88"
        /*0030*/ 	.string	"Build cuda_13.0.r13.0/compiler.36424714_0"
        /*0030*/ 	.string	"-arch sm_100 -m 64 "



//--------------------- .note.nv.cuinfo           --------------------------
	.section	.note.nv.cuinfo,"",@"SHT_NOTE"
	.sectionflags	@"SHF_NOTE_NV_CUINFO"
        /*0018*/ 	.short	0x0002
        /*001a*/ 	.short	0x0064
        /*001c*/ 	.short	0x0082
	.zero		2


//--------------------- .nv.info                  --------------------------
	.section	.nv.info,"",@"SHT_CUDA_INFO"
	.align	4


	//----- nvinfo : EIATTR_REGCOUNT
	.align		4
        /*0000*/ 	.byte	0x04, 0x2f
        /*0002*/ 	.short	(.L_1 - .L_0)
	.align		4
.L_0:
        /*0004*/ 	.word	index@(_Z19selfAttentionKernelPfS_S_S_ii)
        /*0008*/ 	.word	0x00000020


	//----- nvinfo : EIATTR_FRAME_SIZE
	.align		4
.L_1:
        /*000c*/ 	.byte	0x04, 0x11
        /*000e*/ 	.short	(.L_3 - .L_2)
	.align		4
.L_2:
        /*0010*/ 	.word	index@($__internal_1_$__cuda_sm3x_div_rn_noftz_f32_slowpath)
        /*0014*/ 	.word	0x00000000


	//----- nvinfo : EIATTR_FRAME_SIZE
	.align		4
.L_3:
        /*0018*/ 	.byte	0x04, 0x11
        /*001a*/ 	.short	(.L_5 - .L_4)
	.align		4
.L_4:
        /*001c*/ 	.word	index@($__internal_0_$__cuda_sm20_sqrt_rn_f32_slowpath)
        /*0020*/ 	.word	0x00000000


	//----- nvinfo : EIATTR_FRAME_SIZE
	.align		4
.L_5:
        /*0024*/ 	.byte	0x04, 0x11
        /*0026*/ 	.short	(.L_7 - .L_6)
	.align		4
.L_6:
        /*0028*/ 	.word	index@(_Z19selfAttentionKernelPfS_S_S_ii)
        /*002c*/ 	.word	0x00000000


	//----- nvinfo : EIATTR_MIN_STACK_SIZE
	.align		4
.L_7:
        /*0030*/ 	.byte	0x04, 0x12
        /*0032*/ 	.short	(.L_9 - .L_8)
	.align		4
.L_8:
        /*0034*/ 	.word	index@(_Z19selfAttentionKernelPfS_S_S_ii)
        /*0038*/ 	.word	0x00000000
.L_9:


//--------------------- .nv.compat                --------------------------
	.section	.nv.compat,"",@"SHT_CUDA_COMPAT_INFO"
	.align	4
        /*0000*/ 	.byte	0x02, 0x09, 0x00, 0x00, 0x02, 0x02, 0x01, 0x00, 0x02, 0x05, 0x05, 0x00, 0x03, 0x07, 0x01, 0x01
        /*0010*/ 	.byte	0x02, 0x03, 0x00, 0x00, 0x02, 0x06, 0x01, 0x00, 0x04, 0x0b, 0x08, 0x00, 0x01, 0x00, 0x00, 0x00
        /*0020*/ 	.byte	0x00, 0x00, 0x00, 0x00


//--------------------- .nv.info._Z19selfAttentionKernelPfS_S_S_ii --------------------------
	.section	.nv.info._Z19selfAttentionKernelPfS_S_S_ii,"",@"SHT_CUDA_INFO"
	.sectionflags	@""
	.align	4


	//----- nvinfo : EIATTR_CUDA_API_VERSION
	.align		4
        /*0000*/ 	.byte	0x04, 0x37
        /*0002*/ 	.short	(.L_11 - .L_10)
.L_10:
        /*0004*/ 	.word	0x00000082


	//----- nvinfo : EIATTR_KPARAM_INFO
	.align		4
.L_11:
        /*0008*/ 	.byte	0x04, 0x17
        /*000a*/ 	.short	(.L_13 - .L_12)
.L_12:
        /*000c*/ 	.word	0x00000000
        /*0010*/ 	.short	0x0005
        /*0012*/ 	.short	0x0024
        /*0014*/ 	.byte	0x00, 0xf0, 0x11, 0x00


	//----- nvinfo : EIATTR_KPARAM_INFO
	.align		4
.L_13:
        /*0018*/ 	.byte	0x04, 0x17
        /*001a*/ 	.short	(.L_15 - .L_14)
.L_14:
        /*001c*/ 	.word	0x00000000
        /*0020*/ 	.short	0x0004
        /*0022*/ 	.short	0x0020
        /*0024*/ 	.byte	0x00, 0xf0, 0x11, 0x00


	//----- nvinfo : EIATTR_KPARAM_INFO
	.align		4
.L_15:
        /*0028*/ 	.byte	0x04, 0x17
        /*002a*/ 	.short	(.L_17 - .L_16)
.L_16:
        /*002c*/ 	.word	0x00000000
        /*0030*/ 	.short	0x0003
        /*0032*/ 	.short	0x0018
        /*0034*/ 	.byte	0x00, 0xf5, 0x21, 0x00


	//----- nvinfo : EIATTR_KPARAM_INFO
	.align		4
.L_17:
        /*0038*/ 	.byte	0x04, 0x17
        /*003a*/ 	.short	(.L_19 - .L_18)
.L_18:
        /*003c*/ 	.word	0x00000000
        /*0040*/ 	.short	0x0002
        /*0042*/ 	.short	0x0010
        /*0044*/ 	.byte	0x00, 0xf5, 0x21, 0x00


	//----- nvinfo : EIATTR_KPARAM_INFO
	.align		4
.L_19:
        /*0048*/ 	.byte	0x04, 0x17
        /*004a*/ 	.short	(.L_21 - .L_20)
.L_20:
        /*004c*/ 	.word	0x00000000
        /*0050*/ 	.short	0x0001
        /*0052*/ 	.short	0x0008
        /*0054*/ 	.byte	0x00, 0xf5, 0x21, 0x00


	//----- nvinfo : EIATTR_KPARAM_INFO
	.align		4
.L_21:
        /*0058*/ 	.byte	0x04, 0x17
        /*005a*/ 	.short	(.L_23 - .L_22)
.L_22:
        /*005c*/ 	.word	0x00000000
        /*0060*/ 	.short	0x0000
        /*0062*/ 	.short	0x0000
        /*0064*/ 	.byte	0x00, 0xf5, 0x21, 0x00


	//----- nvinfo : EIATTR_SPARSE_MMA_MASK
	.align		4
.L_23:
        /*0068*/ 	.byte	0x03, 0x50
        /*006a*/ 	.short	0x0000


	//----- nvinfo : EIATTR_MAXREG_COUNT
	.align		4
        /*006c*/ 	.byte	0x03, 0x1b
        /*006e*/ 	.short	0x00ff


	//----- nvinfo : EIATTR_MERCURY_ISA_VERSION
	.align		4
        /*0070*/ 	.byte	0x03, 0x5f
        /*0072*/ 	.short	0x0101


	//----- nvinfo : EIATTR_VRC_CTA_INIT_COUNT
	.align		4
        /*0074*/ 	.byte	0x02, 0x4a
	.zero		1
	.zero		1


	//----- nvinfo : EIATTR_EXIT_INSTR_OFFSETS
	.align		4
        /*0078*/ 	.byte	0x04, 0x1c
        /*007a*/ 	.short	(.L_25 - .L_24)


	//   ....[0]....
.L_24:
        /*007c*/ 	.word	0x000000c0


	//   ....[1]....
        /*0080*/ 	.word	0x00001fc0


	//   ....[2]....
        /*0084*/ 	.word	0x00002440


	//   ....[3]....
        /*0088*/ 	.word	0x000026d0


	//   ....[4]....
        /*008c*/ 	.word	0x000028a0


	//   ....[5]....
        /*0090*/ 	.word	0x000029e0


	//----- nvinfo : EIATTR_CRS_STACK_SIZE
	.align		4
.L_25:
        /*0094*/ 	.byte	0x04, 0x1e
        /*0096*/ 	.short	(.L_27 - .L_26)
.L_26:
        /*0098*/ 	.word	0x00000000


	//----- nvinfo : EIATTR_CBANK_PARAM_SIZE
	.align		4
.L_27:
        /*009c*/ 	.byte	0x03, 0x19
        /*009e*/ 	.short	0x0028


	//----- nvinfo : EIATTR_PARAM_CBANK
	.align		4
        /*00a0*/ 	.byte	0x04, 0x0a
        /*00a2*/ 	.short	(.L_29 - .L_28)
	.align		4
.L_28:
        /*00a4*/ 	.word	index@(.nv.constant0._Z19selfAttentionKernelPfS_S_S_ii)
        /*00a8*/ 	.short	0x0380
        /*00aa*/ 	.short	0x0028


	//----- nvinfo : EIATTR_SW_WAR
	.align		4
.L_29:
        /*00ac*/ 	.byte	0x04, 0x36
        /*00ae*/ 	.short	(.L_31 - .L_30)
.L_30:
        /*00b0*/ 	.word	0x00000008
.L_31:


//--------------------- .nv.callgraph             --------------------------
	.section	.nv.callgraph,"",@"SHT_CUDA_CALLGRAPH"
	.align	4
	.sectionentsize	8
	.align		4
        /*0000*/ 	.word	0x00000000
	.align		4
        /*0004*/ 	.word	0xffffffff
	.align		4
        /*0008*/ 	.word	0x00000000
	.align		4
        /*000c*/ 	.word	0xfffffffe
	.align		4
        /*0010*/ 	.word	0x00000000
	.align		4
        /*0014*/ 	.word	0xfffffffd
	.align		4
        /*0018*/ 	.word	0x00000000
	.align		4
        /*001c*/ 	.word	0xfffffffc


//--------------------- .text._Z19selfAttentionKernelPfS_S_S_ii --------------------------
	.section	.text._Z19selfAttentionKernelPfS_S_S_ii,"ax",@progbits
	.align	128
        .global         _Z19selfAttentionKernelPfS_S_S_ii
        .type           _Z19selfAttentionKernelPfS_S_S_ii,@function
        .size           _Z19selfAttentionKernelPfS_S_S_ii,(.L_x_48 - _Z19selfAttentionKernelPfS_S_S_ii)
        .other          _Z19selfAttentionKernelPfS_S_S_ii,@"STO_CUDA_ENTRY STV_DEFAULT"
_Z19selfAttentionKernelPfS_S_S_ii:
.text._Z19selfAttentionKernelPfS_S_S_ii:
[----:B------:R-:W-:Y:S01]  /*0000*/  LDC R1, c[0x0][0x37c] ;  /* 0x0000df00ff017b82 */ /* 0x000fe20000000800 */
[----:B------:R-:W0:Y:S07]  /*0010*/  S2R R0, SR_TID.X ;  /* 0x0000000000007919 */ /* 0x000e2e0000002100 */
[----:B------:R-:W0:Y:S01]  /*0020*/  LDC R11, c[0x0][0x360] ;  /* 0x0000d800ff0b7b82 */ /* 0x000e220000000800 */
[----:B------:R-:W1:Y:S01]  /*0030*/  LDCU UR6, c[0x0][0x3a0] ;  /* 0x00007400ff0677ac */ /* 0x000e620008000800 */
[----:B------:R-:W2:Y:S06]  /*0040*/  S2R R3, SR_TID.Y ;  /* 0x0000000000037919 */ /* 0x000eac0000002200 */
[----:B------:R-:W0:Y:S08]  /*0050*/  S2UR UR4, SR_CTAID.X ;  /* 0x00000000000479c3 */ /* 0x000e300000002500 */
[----:B------:R-:W2:Y:S08]  /*0060*/  S2UR UR5, SR_CTAID.Y ;  /* 0x00000000000579c3 */ /* 0x000eb00000002600 */
[----:B------:R-:W2:Y:S01]  /*0070*/  LDC R2, c[0x0][0x364] ;  /* 0x0000d900ff027b82 */ /* 0x000ea20000000800 */
[----:B0-----:R-:W-:-:S02]  /*0080*/  IMAD R11, R11, UR4, R0 ;  /* 0x000000040b0b7c24 */ /* 0x001fc4000f8e0200 */
[----:B--2---:R-:W-:-:S05]  /*0090*/  IMAD R2, R2, UR5, R3 ;  /* 0x0000000502027c24 */ /* 0x004fca000f8e0203 */
[----:B------:R-:W-:-:S04]  /*00a0*/  VIMNMX R0, PT, PT, R11, R2, !PT ;  /* 0x000000020b007248 */ /* 0x000fc80007fe0100 */
[----:B-1----:R-:W-:-:S13]  /*00b0*/  ISETP.GE.AND P0, PT, R0, UR6, PT ;  /* 0x0000000600007c0c */ /* 0x002fda000bf06270 */
[----:B------:R-:W-:Y:S05]  /*00c0*/  @P0 EXIT ;  /* 0x000000000000094d */ /* 0x000fea0003800000 */
[----:B------:R-:W0:Y:S01]  /*00d0*/  LDCU UR7, c[0x0][0x3a4] ;  /* 0x00007480ff0777ac */ /* 0x000e220008000800 */
[----:B------:R-:W-:Y:S01]  /*00e0*/  HFMA2 R14, -RZ, RZ, 0, 0 ;  /* 0x00000000ff0e7431 */ /* 0x000fe200000001ff */
[----:B------:R-:W1:Y:S01]  /*00f0*/  LDCU.64 UR8, c[0x0][0x358] ;  /* 0x00006b00ff0877ac */ /* 0x000e620008000a00 */
[----:B0-----:R-:W-:-:S09]  /*0100*/  UISETP.GE.AND UP0, UPT, UR7, 0x1, UPT ;  /* 0x000000010700788c */ /* 0x001fd2000bf06270 */
[----:B-1----:R-:W-:Y:S05]  /*0110*/  BRA.U !UP0, `(.L_x_0) ;  /* 0x0000000908647547 */ /* 0x002fea000b800000 */
[----:B------:R-:W-:Y:S02]  /*0120*/  UISETP.GE.U32.AND UP1, UPT, UR7, 0x10, UPT ;  /* 0x000000100700788c */ /* 0x000fe4000bf26070 */
[----:B------:R-:W-:Y:S01]  /*0130*/  IMAD R3, R2, UR7, RZ ;  /* 0x0000000702037c24 */ /* 0x000fe2000f8e02ff */
[----:B------:R-:W-:Y:S01]  /*0140*/  ULOP3.LUT UR4, UR7, 0xf, URZ, 0xc0, !UPT ;  /* 0x0000000f07047892 */ /* 0x000fe2000f8ec0ff */
[----:B------:R-:W-:Y:S02]  /*0150*/  MOV R14, RZ ;  /* 0x000000ff000e7202 */ /* 0x000fe40000000f00 */
[----:B------:R-:W-:Y:S01]  /*0160*/  MOV R8, RZ ;  /* 0x000000ff00087202 */ /* 0x000fe20000000f00 */
[----:B------:R-:W-:Y:S02]  /*0170*/  UISETP.NE.AND UP2, UPT, UR4, URZ, UPT ;  /* 0x000000ff0400728c */ /* 0x000fe4000bf45270 */
[----:B------:R-:W-:Y:S09]  /*0180*/  BRA.U !UP1, `(.L_x_1) ;  /* 0x0000000109f47547 */ /* 0x000ff2000b800000 */
[----:B------:R-:W-:Y:S01]  /*0190*/  ULOP3.LUT UR5, UR7, 0x7ffffff0, URZ, 0xc0, !UPT ;  /* 0x7ffffff007057892 */ /* 0x000fe2000f8ec0ff */
[----:B------:R-:W-:Y:S01]  /*01a0*/  HFMA2 R0, -RZ, RZ, 0, 0 ;  /* 0x00000000ff007431 */ /* 0x000fe200000001ff */
[----:B------:R-:W-:-:S04]  /*01b0*/  MOV R14, RZ ;  /* 0x000000ff000e7202 */ /* 0x000fc80000000f00 */
[----:B------:R-:W-:-:S07]  /*01c0*/  MOV R8, UR5 ;  /* 0x0000000500087c02 */ /* 0x000fce0008000f00 */
.L_x_2:
[----:B------:R-:W0:Y:S01]  /*01d0*/  LDC.64 R6, c[0x0][0x380] ;  /* 0x0000e000ff067b82 */ /* 0x000e220000000a00 */
[----:B------:R-:W-:Y:S01]  /*01e0*/  IADD3 R13, PT, PT, R3, R0, RZ ;  /* 0x00000000030d7210 */ /* 0x000fe20007ffe0ff */
[----:B------:R-:W-:-:S06]  /*01f0*/  IMAD R9, R11, UR7, R0 ;  /* 0x000000070b097c24 */ /* 0x000fcc000f8e0200 */
[----:B------:R-:W1:Y:S01]  /*0200*/  LDC.64 R4, c[0x0][0x388] ;  /* 0x0000e200ff047b82 */ /* 0x000e620000000a00 */
[----:B0-----:R-:W-:-:S05]  /*0210*/  IMAD.WIDE R6, R9, 0x4, R6 ;  /* 0x0000000409067825 */ /* 0x001fca00078e0206 */
[----:B------:R-:W2:Y:S01]  /*0220*/  LDG.E R15, desc[UR8][R6.64] ;  /* 0x00000008060f7981 */ /* 0x000ea2000c1e1900 */
[----:B-1----:R-:W-:-:S03]  /*0230*/  IMAD.WIDE.U32 R4, R13, 0x4, R4 ;  /* 0x000000040d047825 */ /* 0x002fc600078e0004 */
[----:B------:R-:W3:Y:S04]  /*0240*/  LDG.E R17, desc[UR8][R6.64+0x4] ;  /* 0x0000040806117981 */ /* 0x000ee8000c1e1900 */
[----:B------:R-:W2:Y:S04]  /*0250*/  LDG.E R16, desc[UR8][R4.64] ;  /* 0x0000000804107981 */ /* 0x000ea8000c1e1900 */
[----:B------:R-:W3:Y:S04]  /*0260*/  LDG.E R24, desc[UR8][R4.64+0x4] ;  /* 0x0000040804187981 */ /* 0x000ee8000c1e1900 */
[----:B------:R-:W4:Y:S04]  /*0270*/  LDG.E R19, desc[UR8][R6.64+0x8] ;  /* 0x0000080806137981 */ /* 0x000f28000c1e1900 */
[----:B------:R-:W4:Y:S04]  /*0280*/  LDG.E R18, desc[UR8][R4.64+0x8] ;  /* 0x0000080804127981 */ /* 0x000f28000c1e1900 */
[----:B------:R-:W5:Y:S04]  /*0290*/  LDG.E R20, desc[UR8][R6.64+0xc] ;  /* 0x00000c0806147981 */ /* 0x000f68000c1e1900 */
        /* <DEDUP_REMOVED lines=8> */
[----:B------:R-:W5:Y:S01]  /*0320*/  LDG.E R27, desc[UR8][R4.64+0x3c] ;  /* 0x00003c08041b7981 */ /* 0x000f62000c1e1900 */
[----:B--2---:R-:W-:-:S03]  /*0330*/  FFMA R14, R15, R16, R14 ;  /* 0x000000100f0e7223 */ /* 0x004fc6000000000e */
[----:B------:R-:W2:Y:S01]  /*0340*/  LDG.E R16, desc[UR8][R6.64+0x1c] ;  /* 0x00001c0806107981 */ /* 0x000ea2000c1e1900 */
[----:B---3--:R-:W-:-:S03]  /*0350*/  FFMA R24, R17, R24, R14 ;  /* 0x0000001811187223 */ /* 0x008fc6000000000e */
[----:B------:R-:W2:Y:S04]  /*0360*/  LDG.E R15, desc[UR8][R4.64+0x1c] ;  /* 0x00001c08040f7981 */ /* 0x000ea8000c1e1900 */
[----:B------:R-:W3:Y:S01]  /*0370*/  LDG.E R14, desc[UR8][R6.64+0x20] ;  /* 0x00002008060e7981 */ /* 0x000ee2000c1e1900 */
[----:B----4-:R-:W-:-:S03]  /*0380*/  FFMA R25, R19, R18, R24 ;  /* 0x0000001213197223 */ /* 0x010fc60000000018 */
[----:B------:R-:W3:Y:S04]  /*0390*/  LDG.E R17, desc[UR8][R4.64+0x20] ;  /* 0x0000200804117981 */ /* 0x000ee8000c1e1900 */
[----:B------:R-:W4:Y:S01]  /*03a0*/  LDG.E R18, desc[UR8][R6.64+0x24] ;  /* 0x0000240806127981 */ /* 0x000f22000c1e1900 */
[----:B-----5:R-:W-:-:S03]  /*03b0*/  FFMA R25, R20, R21, R25 ;  /* 0x0000001514197223 */ /* 0x020fc60000000019 */
[----:B------:R-:W4:Y:S04]  /*03c0*/  LDG.E R19, desc[UR8][R4.64+0x24] ;  /* 0x0000240804137981 */ /* 0x000f28000c1e1900 */
[----:B------:R-:W5:Y:S01]  /*03d0*/  LDG.E R20, desc[UR8][R6.64+0x28] ;  /* 0x0000280806147981 */ /* 0x000f62000c1e1900 */
[----:B------:R-:W-:-:S03]  /*03e0*/  FFMA R24, R22, R23, R25 ;  /* 0x0000001716187223 */ /* 0x000fc60000000019 */
[----:B------:R-:W5:Y:S04]  /*03f0*/  LDG.E R21, desc[UR8][R4.64+0x28] ;  /* 0x0000280804157981 */ /* 0x000f68000c1e1900 */
[----:B------:R-:W5:Y:S01]  /*0400*/  LDG.E R22, desc[UR8][R6.64+0x2c] ;  /* 0x00002c0806167981 */ /* 0x000f62000c1e1900 */
[----:B------:R-:W-:-:S03]  /*0410*/  FFMA R25, R9, R10, R24 ;  /* 0x0000000a09197223 */ /* 0x000fc60000000018 */
[----:B------:R-:W5:Y:S04]  /*0420*/  LDG.E R23, desc[UR8][R4.64+0x2c] ;  /* 0x00002c0804177981 */ /* 0x000f68000c1e1900 */
[----:B------:R-:W5:Y:S04]  /*0430*/  LDG.E R9, desc[UR8][R6.64+0x30] ;  /* 0x0000300806097981 */ /* 0x000f68000c1e1900 */
[----:B------:R-:W5:Y:S01]  /*0440*/  LDG.E R10, desc[UR8][R4.64+0x30] ;  /* 0x00003008040a7981 */ /* 0x000f62000c1e1900 */
[----:B------:R-:W-:-:S03]  /*0450*/  FFMA R29, R12, R13, R25 ;  /* 0x0000000d0c1d7223 */ /* 0x000fc60000000019 */
[----:B------:R-:W5:Y:S04]  /*0460*/  LDG.E R24, desc[UR8][R6.64+0x34] ;  /* 0x0000340806187981 */ /* 0x000f68000c1e1900 */
[----:B------:R-:W5:Y:S04]  /*0470*/  LDG.E R25, desc[UR8][R4.64+0x34] ;  /* 0x0000340804197981 */ /* 0x000f68000c1e1900 */
[----:B------:R-:W5:Y:S04]  /*0480*/  LDG.E R12, desc[UR8][R6.64+0x38] ;  /* 0x00003808060c7981 */ /* 0x000f68000c1e1900 */
[----:B------:R-:W5:Y:S01]  /*0490*/  LDG.E R13, desc[UR8][R4.64+0x38] ;  /* 0x00003808040d7981 */ /* 0x000f62000c1e1900 */
[----:B------:R-:W-:-:S04]  /*04a0*/  IADD3 R0, PT, PT, R0, 0x10, RZ ;  /* 0x0000001000007810 */ /* 0x000fc80007ffe0ff */
[----:B------:R-:W-:Y:S01]  /*04b0*/  ISETP.NE.AND P0, PT, R0, R8, PT ;  /* 0x000000080000720c */ /* 0x000fe20003f05270 */
[----:B--2---:R-:W-:-:S04]  /*04c0*/  FFMA R15, R16, R15, R29 ;  /* 0x0000000f100f7223 */ /* 0x004fc8000000001d */
[----:B---3--:R-:W-:-:S04]  /*04d0*/  FFMA R15, R14, R17, R15 ;  /* 0x000000110e0f7223 */ /* 0x008fc8000000000f */
[----:B----4-:R-:W-:-:S04]  /*04e0*/  FFMA R15, R18, R19, R15 ;  /* 0x00000013120f7223 */ /* 0x010fc8000000000f */
[----:B-----5:R-:W-:-:S04]  /*04f0*/  FFMA R15, R20, R21, R15 ;  /* 0x00000015140f7223 */ /* 0x020fc8000000000f */
[----:B------:R-:W-:-:S04]  /*0500*/  FFMA R22, R22, R23, R15 ;  /* 0x0000001716167223 */ /* 0x000fc8000000000f */
[----:B------:R-:W-:-:S04]  /*0510*/  FFMA R9, R9, R10, R22 ;  /* 0x0000000a09097223 */ /* 0x000fc80000000016 */
[----:B------:R-:W-:-:S04]  /*0520*/  FFMA R9, R24, R25, R9 ;  /* 0x0000001918097223 */ /* 0x000fc80000000009 */
[----:B------:R-:W-:-:S04]  /*0530*/  FFMA R9, R12, R13, R9 ;  /* 0x0000000d0c097223 */ /* 0x000fc80000000009 */
[----:B------:R-:W-:Y:S01]  /*0540*/  FFMA R14, R26, R27, R9 ;  /* 0x0000001b1a0e7223 */ /* 0x000fe20000000009 */
[----:B------:R-:W-:Y:S06]  /*0550*/  @P0 BRA `(.L_x_2) ;  /* 0xfffffffc001c0947 */ /* 0x000fec000383ffff */
.L_x_1:
[----:B------:R-:W-:Y:S05]  /*0560*/  BRA.U !UP2, `(.L_x_0) ;  /* 0x000000050a507547 */ /* 0x000fea000b800000 */
[----:B------:R-:W-:Y:S02]  /*0570*/  UISETP.GE.U32.AND UP1, UPT, UR4, 0x8, UPT ;  /* 0x000000080400788c */ /* 0x000fe4000bf26070 */
[----:B------:R-:W-:-:S04]  /*0580*/  ULOP3.LUT UR5, UR7, 0x7, URZ, 0xc0, !UPT ;  /* 0x0000000707057892 */ /* 0x000fc8000f8ec0ff */
[----:B------:R-:W-:-:S03]  /*0590*/  UISETP.NE.AND UP2, UPT, UR5, URZ, UPT ;  /* 0x000000ff0500728c */ /* 0x000fc6000bf45270 */
[----:B------:R-:W-:Y:S08]  /*05a0*/  BRA.U !UP1, `(.L_x_3) ;  /* 0x0000000109907547 */ /* 0x000ff0000b800000 */
[----:B------:R-:W0:Y:S01]  /*05b0*/  LDC.64 R16, c[0x0][0x388] ;  /* 0x0000e200ff107b82 */ /* 0x000e220000000a00 */
[----:B------:R-:W1:Y:S01]  /*05c0*/  LDCU.64 UR10, c[0x0][0x388] ;  /* 0x00007100ff0a77ac */ /* 0x000e620008000a00 */
[-C--:B------:R-:W-:Y:S01]  /*05d0*/  IADD3 R9, PT, PT, R3, R8.reuse, RZ ;  /* 0x0000000803097210 */ /* 0x080fe20007ffe0ff */
[----:B------:R-:W-:Y:S01]  /*05e0*/  IMAD R5, R11, UR7, R8 ;  /* 0x000000070b057c24 */ /* 0x000fe2000f8e0208 */
[----:B------:R-:W-:-:S04]  /*05f0*/  IADD3 R0, P0, PT, R3, R8, RZ ;  /* 0x0000000803007210 */ /* 0x000fc80007f1e0ff */
[----:B------:R-:W2:Y:S01]  /*0600*/  LDC.64 R6, c[0x0][0x380] ;  /* 0x0000e000ff067b82 */ /* 0x000ea20000000a00 */
[----:B0-----:R-:W-:Y:S01]  /*0610*/  IMAD.WIDE.U32 R16, R9, 0x4, R16 ;  /* 0x0000000409107825 */ /* 0x001fe200078e0010 */
[----:B------:R-:W-:Y:S02]  /*0620*/  IADD3.X R9, PT, PT, RZ, RZ, RZ, P0, !PT ;  /* 0x000000ffff097210 */ /* 0x000fe400007fe4ff */
[----:B-1----:R-:W-:-:S03]  /*0630*/  LEA R4, P0, R0, UR10, 0x2 ;  /* 0x0000000a00047c11 */ /* 0x002fc6000f8010ff */
[----:B------:R-:W3:Y:S01]  /*0640*/  LDG.E R16, desc[UR8][R16.64] ;  /* 0x0000000810107981 */ /* 0x000ee2000c1e1900 */
[----:B--2---:R-:W-:Y:S01]  /*0650*/  IMAD.WIDE R6, R5, 0x4, R6 ;  /* 0x0000000405067825 */ /* 0x004fe200078e0206 */
[----:B------:R-:W-:-:S04]  /*0660*/  LEA.HI.X R5, R0, UR11, R9, 0x2, P0 ;  /* 0x0000000b00057c11 */ /* 0x000fc800080f1409 */
[----:B------:R-:W3:Y:S04]  /*0670*/  LDG.E R15, desc[UR8][R6.64] ;  /* 0x00000008060f7981 */ /* 0x000ee8000c1e1900 */
[----:B------:R-:W2:Y:S04]  /*0680*/  LDG.E R18, desc[UR8][R6.64+0x4] ;  /* 0x0000040806127981 */ /* 0x000ea8000c1e1900 */
[----:B------:R-:W2:Y:S04]  /*0690*/  LDG.E R19, desc[UR8][R4.64+0x4] ;  /* 0x0000040804137981 */ /* 0x000ea8000c1e1900 */
        /* <DEDUP_REMOVED lines=12> */
[----:B------:R-:W-:Y:S01]  /*0760*/  IADD3 R8, PT, PT, R8, 0x8, RZ ;  /* 0x0000000808087810 */ /* 0x000fe20007ffe0ff */
[----:B---3--:R-:W-:-:S04]  /*0770*/  FFMA R15, R15, R16, R14 ;  /* 0x000000100f0f7223 */ /* 0x008fc8000000000e */
[----:B--2---:R-:W-:-:S04]  /*0780*/  FFMA R15, R18, R19, R15 ;  /* 0x00000013120f7223 */ /* 0x004fc8000000000f */
[----:B----4-:R-:W-:-:S04]  /*0790*/  FFMA R15, R20, R21, R15 ;  /* 0x00000015140f7223 */ /* 0x010fc8000000000f */
[----:B-----5:R-:W-:-:S04]  /*07a0*/  FFMA R15, R22, R23, R15 ;  /* 0x00000017160f7223 */ /* 0x020fc8000000000f */
[----:B------:R-:W-:-:S04]  /*07b0*/  FFMA R15, R24, R25, R15 ;  /* 0x00000019180f7223 */ /* 0x000fc8000000000f */
[----:B------:R-:W-:-:S04]  /*07c0*/  FFMA R13, R12, R13, R15 ;  /* 0x0000000d0c0d7223 */ /* 0x000fc8000000000f */
[----:B------:R-:W-:-:S04]  /*07d0*/  FFMA R9, R0, R9, R13 ;  /* 0x0000000900097223 */ /* 0x000fc8000000000d */
[----:B------:R-:W-:-:S07]  /*07e0*/  FFMA R14, R26, R10, R9 ;  /* 0x0000000a1a0e7223 */ /* 0x000fce0000000009 */
.L_x_3:
        /* <DEDUP_REMOVED lines=15> */
[----:B------:R-:W-:Y:S01]  /*08e0*/  LEA.HI.X R5, R0, UR5, R5, 0x2, P0 ;  /* 0x0000000500057c11 */ /* 0x000fe200080f1405 */
[----:B--2---:R-:W-:-:S04]  /*08f0*/  IMAD.WIDE R6, R9, 0x4, R6 ;  /* 0x0000000409067825 */ /* 0x004fc800078e0206 */
[----:B------:R-:W2:Y:S04]  /*0900*/  LDG.E R10, desc[UR8][R4.64+0x4] ;  /* 0x00000408040a7981 */ /* 0x000ea8000c1e1900 */
[----:B------:R-:W3:Y:S04]  /*0910*/  LDG.E R9, desc[UR8][R6.64] ;  /* 0x0000000806097981 */ /* 0x000ee8000c1e1900 */
[----:B------:R-:W2:Y:S04]  /*0920*/  LDG.E R0, desc[UR8][R6.64+0x4] ;  /* 0x0000040806007981 */ /* 0x000ea8000c1e1900 */
[----:B------:R-:W4:Y:S04]  /*0930*/  LDG.E R15, desc[UR8][R6.64+0x8] ;  /* 0x00000808060f7981 */ /* 0x000f28000c1e1900 */
[----:B------:R-:W4:Y:S04]  /*0940*/  LDG.E R16, desc[UR8][R4.64+0x8] ;  /* 0x0000080804107981 */ /* 0x000f28000c1e1900 */
[----:B------:R-:W5:Y:S04]  /*0950*/  LDG.E R18, desc[UR8][R4.64+0xc] ;  /* 0x00000c0804127981 */ /* 0x000f68000c1e1900 */
[----:B------:R-:W5:Y:S01]  /*0960*/  LDG.E R17, desc[UR8][R6.64+0xc] ;  /* 0x00000c0806117981 */ /* 0x000f62000c1e1900 */
[----:B------:R-:W-:Y:S01]  /*0970*/  IADD3 R8, PT, PT, R8, 0x4, RZ ;  /* 0x0000000408087810 */ /* 0x000fe20007ffe0ff */
[----:B---3--:R-:W-:-:S04]  /*0980*/  FFMA R9, R9, R12, R14 ;  /* 0x0000000c09097223 */ /* 0x008fc8000000000e */
[----:B--2---:R-:W-:-:S04]  /*0990*/  FFMA R0, R0, R10, R9 ;  /* 0x0000000a00007223 */ /* 0x004fc80000000009 */
[----:B----4-:R-:W-:-:S04]  /*09a0*/  FFMA R0, R15, R16, R0 ;  /* 0x000000100f007223 */ /* 0x010fc80000000000 */
[----:B-----5:R-:W-:-:S07]  /*09b0*/  FFMA R14, R17, R18, R0 ;  /* 0x00000012110e7223 */ /* 0x020fce0000000000 */
.L_x_4:
[----:B------:R-:W-:Y:S05]  /*09c0*/  BRA.U !UP2, `(.L_x_0) ;  /* 0x000000010a387547 */ /* 0x000fea000b800000 */
[----:B------:R-:W0:Y:S01]  /*09d0*/  LDC.64 R12, c[0x0][0x380] ;  /* 0x0000e000ff0c7b82 */ /* 0x000e220000000a00 */
[----:B------:R-:W-:-:S07]  /*09e0*/  UMOV UR4, URZ ;  /* 0x000000ff00047c82 */ /* 0x000fce0008000000 */
[----:B------:R-:W1:Y:S02]  /*09f0*/  LDC.64 R16, c[0x0][0x388] ;  /* 0x0000e200ff107b82 */ /* 0x000e640000000a00 */
.L_x_5:
[----:B------:R-:W-:Y:S01]  /*0a00*/  IADD3 R7, PT, PT, R3, R8, RZ ;  /* 0x0000000803077210 */ /* 0x000fe20007ffe0ff */
[----:B------:R-:W-:-:S04]  /*0a10*/  IMAD R5, R11, UR7, R8 ;  /* 0x000000070b057c24 */ /* 0x000fc8000f8e0208 */
[----:B0-----:R-:W-:-:S04]  /*0a20*/  IMAD.WIDE R4, R5, 0x4, R12 ;  /* 0x0000000405047825 */ /* 0x001fc800078e020c */
[----:B-1----:R-:W-:Y:S02]  /*0a30*/  IMAD.WIDE.U32 R6, R7, 0x4, R16 ;  /* 0x0000000407067825 */ /* 0x002fe400078e0010 */
[----:B------:R-:W2:Y:S04]  /*0a40*/  LDG.E R5, desc[UR8][R4.64] ;  /* 0x0000000804057981 */ /* 0x000ea8000c1e1900 */
[----:B------:R-:W2:Y:S01]  /*0a50*/  LDG.E R6, desc[UR8][R6.64] ;  /* 0x0000000806067981 */ /* 0x000ea2000c1e1900 */
[----:B------:R-:W-:Y:S01]  /*0a60*/  UIADD3 UR4, UPT, UPT, UR4, 0x1, URZ ;  /* 0x0000000104047890 */ /* 0x000fe2000fffe0ff */
[----:B------:R-:W-:-:S03]  /*0a70*/  IADD3 R8, PT, PT, R8, 0x1, RZ ;  /* 0x0000000108087810 */ /* 0x000fc60007ffe0ff */
[----:B------:R-:W-:Y:S01]  /*0a80*/  UISETP.NE.AND UP1, UPT, UR4, UR6, UPT ;  /* 0x000000060400728c */ /* 0x000fe2000bf25270 */
[----:B--2---:R-:W-:-:S08]  /*0a90*/  FFMA R14, R5, R6, R14 ;  /* 0x00000006050e7223 */ /* 0x004fd0000000000e */
[----:B------:R-:W-:Y:S05]  /*0aa0*/  BRA.U UP1, `(.L_x_5) ;  /* 0xfffffffd01d47547 */ /* 0x000fea000b83ffff */
.L_x_0:
[----:B------:R-:W-:-:S04]  /*0ab0*/  I2FP.F32.S32 R0, UR7 ;  /* 0x0000000700007c45 */ /* 0x000fc80008201400 */
[----:B------:R-:W-:Y:S01]  /*0ac0*/  IADD3 R4, PT, PT, R0, -0xd000000, RZ ;  /* 0xf300000000047810 */ /* 0x000fe20007ffe0ff */
[----:B------:R0:W1:Y:S03]  /*0ad0*/  MUFU.RSQ R3, R0 ;  /* 0x0000000000037308 */ /* 0x0000660000001400 */
[----:B------:R-:W-:-:S13]  /*0ae0*/  ISETP.GT.U32.AND P0, PT, R4, 0x727fffff, PT ;  /* 0x727fffff0400780c */ /* 0x000fda0003f04070 */
[----:B0-----:R-:W-:Y:S05]  /*0af0*/  @!P0 BRA `(.L_x_6) ;  /* 0x00000000000c8947 */ /* 0x001fea0003800000 */
[----:B------:R-:W-:-:S07]  /*0b00*/  MOV R6, 0xb20 ;  /* 0x00000b2000067802 */ /* 0x000fce0000000f00 */
[----:B-1----:R-:W-:Y:S05]  /*0b10*/  CALL.REL.NOINC `($__internal_0_$__cuda_sm20_sqrt_rn_f32_slowpath) ;  /* 0x0000001c00b47944 */ /* 0x002fea0003c00000 */
[----:B------:R-:W-:Y:S05]  /*0b20*/  BRA `(.L_x_7) ;  /* 0x0000000000107947 */ /* 0x000fea0003800000 */
.L_x_6:
[----:B-1----:R-:W-:Y:S01]  /*0b30*/  FMUL.FTZ R5, R0, R3 ;  /* 0x0000000300057220 */ /* 0x002fe20000410000 */
[----:B------:R-:W-:-:S03]  /*0b40*/  FMUL.FTZ R3, R3, 0.5 ;  /* 0x3f00000003037820 */ /* 0x000fc60000410000 */
[----:B------:R-:W-:-:S04]  /*0b50*/  FFMA R0, -R5, R5, R0 ;  /* 0x0000000505007223 */ /* 0x000fc80000000100 */
[----:B------:R-:W-:-:S07]  /*0b60*/  FFMA R3, R0, R3, R5 ;  /* 0x0000000300037223 */ /* 0x000fce0000000005 */
.L_x_7:
[----:B------:R-:W0:Y:S01]  /*0b70*/  MUFU.RCP R0, R3 ;  /* 0x0000000300007308 */ /* 0x000e220000001000 */
[----:B------:R-:W-:Y:S07]  /*0b80*/  BSSY.RECONVERGENT B0, `(.L_x_8) ;  /* 0x000000c000007945 */ /* 0x000fee0003800200 */
[----:B------:R-:W1:Y:S01]  /*0b90*/  FCHK P0, R14, R3 ;  /* 0x000000030e007302 */ /* 0x000e620000000000 */
[----:B0-----:R-:W-:-:S04]  /*0ba0*/  FFMA R5, R0, -R3, 1 ;  /* 0x3f80000000057423 */ /* 0x001fc80000000803 */
[----:B------:R-:W-:-:S04]  /*0bb0*/  FFMA R0, R0, R5, R0 ;  /* 0x0000000500007223 */ /* 0x000fc80000000000 */
[----:B------:R-:W-:-:S04]  /*0bc0*/  FFMA R5, R0, R14, RZ ;  /* 0x0000000e00057223 */ /* 0x000fc800000000ff */
[----:B------:R-:W-:-:S04]  /*0bd0*/  FFMA R8, R5, -R3, R14 ;  /* 0x8000000305087223 */ /* 0x000fc8000000000e */
[----:B------:R-:W-:Y:S01]  /*0be0*/  FFMA R8, R0, R8, R5 ;  /* 0x0000000800087223 */ /* 0x000fe20000000005 */
[----:B-1----:R-:W-:Y:S06]  /*0bf0*/  @!P0 BRA `(.L_x_9) ;  /* 0x0000000000108947 */ /* 0x002fec0003800000 */
[----:B------:R-:W-:Y:S02]  /*0c00*/  MOV R0, R14 ;  /* 0x0000000e00007202 */ /* 0x000fe40000000f00 */
[----:B------:R-:W-:-:S07]  /*0c10*/  MOV R4, 0xc30 ;  /* 0x00000c3000047802 */ /* 0x000fce0000000f00 */
[----:B------:R-:W-:Y:S05]  /*0c20*/  CALL.REL.NOINC `($__internal_1_$__cuda_sm3x_div_rn_noftz_f32_slowpath) ;  /* 0x0000001c00cc7944 */ /* 0x000fea0003c00000 */
[----:B------:R-:W-:-:S07]  /*0c30*/  MOV R8, R0 ;  /* 0x0000000000087202 */ /* 0x000fce0000000f00 */
.L_x_9:
[----:B------:R-:W-:Y:S05]  /*0c40*/  BSYNC.RECONVERGENT B0 ;  /* 0x0000000000007941 */ /* 0x000fea0003800200 */
.L_x_8:
[----:B------:R-:W0:Y:S01]  /*0c50*/  LDCU UR4, c[0x0][0x3a4] ;  /* 0x00007480ff0477ac */ /* 0x000e220008000800 */
[----:B------:R-:W-:Y:S01]  /*0c60*/  HFMA2 R9, -RZ, RZ, 0.96630859375, -0.0022525787353515625 ;  /* 0x3bbb989dff097431 */ /* 0x000fe200000001ff */
[----:B------:R-:W-:Y:S01]  /*0c70*/  MOV R10, 0x437c0000 ;  /* 0x437c0000000a7802 */ /* 0x000fe20000000f00 */
[----:B0-----:R-:W-:Y:S01]  /*0c80*/  IMAD R11, R11, UR4, RZ ;  /* 0x000000040b0b7c24 */ /* 0x001fe2000f8e02ff */
[----:B------:R-:W-:Y:S06]  /*0c90*/  BRA.U !UP0, `(.L_x_10) ;  /* 0x0000000d08147547 */ /* 0x000fec000b800000 */
[----:B------:R-:W-:Y:S01]  /*0ca0*/  MOV R13, RZ ;  /* 0x000000ff000d7202 */ /* 0x000fe20000000f00 */
[----:B------:R-:W-:Y:S02]  /*0cb0*/  ULOP3.LUT UR7, UR4, 0xf, URZ, 0xc0, !UPT ;  /* 0x0000000f04077892 */ /* 0x000fe4000f8ec0ff */
[----:B------:R-:W-:-:S03]  /*0cc0*/  ULOP3.LUT UR5, UR4, 0x7, URZ, 0xc0, !UPT ;  /* 0x0000000704057892 */ /* 0x000fc6000f8ec0ff */
[----:B------:R-:W-:-:S09]  /*0cd0*/  UMOV UR4, URZ ;  /* 0x000000ff00047c82 */ /* 0x000fd20008000000 */
.L_x_19:
[----:B------:R-:W0:Y:S01]  /*0ce0*/  LDC R12, c[0x0][0x3a4] ;  /* 0x0000e900ff0c7b82 */ /* 0x000e220000000800 */
[----:B------:R-:W-:Y:S01]  /*0cf0*/  HFMA2 R18, -RZ, RZ, 0, 0 ;  /* 0x00000000ff127431 */ /* 0x000fe200000001ff */
[----:B------:R-:W-:Y:S02]  /*0d00*/  MOV R0, RZ ;  /* 0x000000ff00007202 */ /* 0x000fe40000000f00 */
[C---:B0-----:R-:W-:Y:S01]  /*0d10*/  ISETP.GE.U32.AND P0, PT, R12.reuse, 0x10, PT ;  /* 0x000000100c00780c */ /* 0x041fe20003f06070 */
[----:B------:R-:W-:-:S12]  /*0d20*/  IMAD R15, R12, UR4, RZ ;  /* 0x000000040c0f7c24 */ /* 0x000fd8000f8e02ff */
[----:B------:R-:W-:Y:S05]  /*0d30*/  @!P0 BRA `(.L_x_11) ;  /* 0x0000000400088947 */ /* 0x000fea0003800000 */
[----:B------:R-:W0:Y:S01]  /*0d40*/  LDC.64 R4, c[0x0][0x388] ;  /* 0x0000e200ff047b82 */ /* 0x000e220000000a00 */
[----:B------:R-:W-:Y:S02]  /*0d50*/  LOP3.LUT R0, R12, 0x7ffffff0, RZ, 0xc0, !PT ;  /* 0x7ffffff00c007812 */ /* 0x000fe400078ec0ff */
[----:B------:R-:W-:Y:S02]  /*0d60*/  MOV R18, RZ ;  /* 0x000000ff00127202 */ /* 0x000fe40000000f00 */
[----:B------:R-:W-:Y:S02]  /*0d70*/  MOV R14, R11 ;  /* 0x0000000b000e7202 */ /* 0x000fe40000000f00 */
[----:B------:R-:W-:Y:S01]  /*0d80*/  IADD3 R16, PT, PT, -R0, RZ, RZ ;  /* 0x000000ff00107210 */ /* 0x000fe20007ffe1ff */
[----:B0-----:R-:W-:-:S03]  /*0d90*/  IMAD.WIDE.U32 R4, R15, 0x4, R4 ;  /* 0x000000040f047825 */ /* 0x001fc600078e0004 */
[----:B------:R-:W-:-:S04]  /*0da0*/  IADD3 R17, P0, PT, R4, 0x20, RZ ;  /* 0x0000002004117810 */ /* 0x000fc80007f1e0ff */
[----:B------:R-:W-:-:S09]  /*0db0*/  IADD3.X R20, PT, PT, RZ, R5, RZ, P0, !PT ;  /* 0x00000005ff147210 */ /* 0x000fd200007fe4ff */
.L_x_12:
[----:B------:R-:W0:Y:S01]  /*0dc0*/  LDC.64 R6, c[0x0][0x380] ;  /* 0x0000e000ff067b82 */ /* 0x000e220000000a00 */
[----:B------:R-:W-:Y:S02]  /*0dd0*/  MOV R4, R17 ;  /* 0x0000001100047202 */ /* 0x000fe40000000f00 */
[----:B------:R-:W-:-:S05]  /*0de0*/  MOV R5, R20 ;  /* 0x0000001400057202 */ /* 0x000fca0000000f00 */
[----:B------:R-:W2:Y:S04]  /*0df0*/  LDG.E R20, desc[UR8][R4.64+-0x20] ;  /* 0xffffe00804147981 */ /* 0x000ea8000c1e1900 */
[----:B------:R-:W3:Y:S04]  /*0e00*/  LDG.E R23, desc[UR8][R4.64+-0x1c] ;  /* 0xffffe40804177981 */ /* 0x000ee8000c1e1900 */
[----:B------:R-:W4:Y:S04]  /*0e10*/  LDG.E R21, desc[UR8][R4.64+-0x18] ;  /* 0xffffe80804157981 */ /* 0x000f28000c1e1900 */
[----:B------:R-:W5:Y:S01]  /*0e20*/  LDG.E R17, desc[UR8][R4.64+-0x14] ;  /* 0xffffec0804117981 */ /* 0x000f62000c1e1900 */
[----:B0-----:R-:W-:-:S05]  /*0e30*/  IMAD.WIDE R6, R14, 0x4, R6 ;  /* 0x000000040e067825 */ /* 0x001fca00078e0206 */
[----:B------:R-:W2:Y:S04]  /*0e40*/  LDG.E R19, desc[UR8][R6.64] ;  /* 0x0000000806137981 */ /* 0x000ea8000c1e1900 */
[----:B------:R-:W3:Y:S04]  /*0e50*/  LDG.E R26, desc[UR8][R6.64+0x4] ;  /* 0x00000408061a7981 */ /* 0x000ee8000c1e1900 */
[----:B------:R-:W4:Y:S04]  /*0e60*/  LDG.E R22, desc[UR8][R6.64+0x8] ;  /* 0x0000080806167981 */ /* 0x000f28000c1e1900 */
[----:B------:R-:W5:Y:S04]  /*0e70*/  LDG.E R24, desc[UR8][R6.64+0xc] ;  /* 0x00000c0806187981 */ /* 0x000f68000c1e1900 */
[----:B------:R-:W5:Y:S01]  /*0e80*/  LDG.E R25, desc[UR8][R6.64+0x10] ;  /* 0x0000100806197981 */ /* 0x000f62000c1e1900 */
[----:B--2---:R-:W-:-:S03]  /*0e90*/  FFMA R19, R19, R20, R18 ;  /* 0x0000001413137223 */ /* 0x004fc60000000012 */
[----:B------:R-:W2:Y:S01]  /*0ea0*/  LDG.E R18, desc[UR8][R4.64+-0x10] ;  /* 0xfffff00804127981 */ /* 0x000ea2000c1e1900 */
[----:B---3--:R-:W-:-:S03]  /*0eb0*/  FFMA R23, R26, R23, R19 ;  /* 0x000000171a177223 */ /* 0x008fc60000000013 */
[----:B------:R-:W3:Y:S04]  /*0ec0*/  LDG.E R19, desc[UR8][R4.64+-0xc] ;  /* 0xfffff40804137981 */ /* 0x000ee8000c1e1900 */
[----:B------:R-:W3:Y:S01]  /*0ed0*/  LDG.E R20, desc[UR8][R6.64+0x14] ;  /* 0x0000140806147981 */ /* 0x000ee2000c1e1900 */
[----:B----4-:R-:W-:-:S03]  /*0ee0*/  FFMA R23, R22, R21, R23 ;  /* 0x0000001516177223 */ /* 0x010fc60000000017 */
[----:B------:R-:W4:Y:S04]  /*0ef0*/  LDG.E R21, desc[UR8][R4.64+-0x8] ;  /* 0xfffff80804157981 */ /* 0x000f28000c1e1900 */
[----:B------:R-:W4:Y:S01]  /*0f00*/  LDG.E R22, desc[UR8][R6.64+0x18] ;  /* 0x0000180806167981 */ /* 0x000f22000c1e1900 */
[----:B-----5:R-:W-:-:S03]  /*0f10*/  FFMA R26, R24, R17, R23 ;  /* 0x00000011181a7223 */ /* 0x020fc60000000017 */
[----:B------:R-:W5:Y:S04]  /*0f20*/  LDG.E R23, desc[UR8][R4.64+-0x4] ;  /* 0xfffffc0804177981 */ /* 0x000f68000c1e1900 */
        /* <DEDUP_REMOVED lines=15> */
[----:B------:R-:W2:Y:S04]  /*1020*/  LDG.E R18, desc[UR8][R4.64+0x10] ;  /* 0x0000100804127981 */ /* 0x000ea8000c1e1900 */
[----:B------:R-:W2:Y:S01]  /*1030*/  LDG.E R17, desc[UR8][R6.64+0x30] ;  /* 0x0000300806117981 */ /* 0x000ea2000c1e1900 */
[----:B---3--:R-:W-:-:S03]  /*1040*/  FFMA R26, R19, R20, R26 ;  /* 0x00000014131a7223 */ /* 0x008fc6000000001a */
[----:B------:R-:W3:Y:S04]  /*1050*/  LDG.E R20, desc[UR8][R4.64+0x14] ;  /* 0x0000140804147981 */ /* 0x000ee8000c1e1900 */
[----:B------:R-:W3:Y:S01]  /*1060*/  LDG.E R19, desc[UR8][R6.64+0x34] ;  /* 0x0000340806137981 */ /* 0x000ee2000c1e1900 */
[----:B----4-:R-:W-:-:S03]  /*1070*/  FFMA R27, R21, R22, R26 ;  /* 0x00000016151b7223 */ /* 0x010fc6000000001a */
[----:B------:R-:W4:Y:S04]  /*1080*/  LDG.E R22, desc[UR8][R4.64+0x18] ;  /* 0x0000180804167981 */ /* 0x000f28000c1e1900 */
[----:B------:R-:W4:Y:S04]  /*1090*/  LDG.E R21, desc[UR8][R6.64+0x38] ;  /* 0x0000380806157981 */ /* 0x000f28000c1e1900 */
[----:B------:R-:W4:Y:S01]  /*10a0*/  LDG.E R26, desc[UR8][R4.64+0x1c] ;  /* 0x00001c08041a7981 */ /* 0x000f22000c1e1900 */
[----:B------:R-:W-:Y:S01]  /*10b0*/  IADD3 R16, PT, PT, R16, 0x10, RZ ;  /* 0x0000001010107810 */ /* 0x000fe20007ffe0ff */
[----:B-----5:R-:W-:-:S03]  /*10c0*/  FFMA R24, R24, R23, R27 ;  /* 0x0000001718187223 */ /* 0x020fc6000000001b */
[----:B------:R-:W-:Y:S02]  /*10d0*/  ISETP.NE.AND P0, PT, R16, RZ, PT ;  /* 0x000000ff1000720c */ /* 0x000fe40003f05270 */
[----:B------:R-:W-:Y:S01]  /*10e0*/  IADD3 R14, PT, PT, R14, 0x10, RZ ;  /* 0x000000100e0e7810 */ /* 0x000fe20007ffe0ff */
[----:B--2---:R-:W-:Y:S01]  /*10f0*/  FFMA R18, R17, R18, R24 ;  /* 0x0000001211127223 */ /* 0x004fe20000000018 */
[----:B------:R-:W-:-:S03]  /*1100*/  IADD3 R17, P1, PT, R4, 0x40, RZ ;  /* 0x0000004004117810 */ /* 0x000fc60007f3e0ff */
[----:B---3--:R-:W-:Y:S01]  /*1110*/  FFMA R18, R19, R20, R18 ;  /* 0x0000001413127223 */ /* 0x008fe20000000012 */
[----:B------:R-:W-:-:S03]  /*1120*/  IADD3.X R20, PT, PT, RZ, R5, RZ, P1, !PT ;  /* 0x00000005ff147210 */ /* 0x000fc60000ffe4ff */
[----:B----4-:R-:W-:-:S04]  /*1130*/  FFMA R18, R21, R22, R18 ;  /* 0x0000001615127223 */ /* 0x010fc80000000012 */
[----:B------:R-:W-:Y:S01]  /*1140*/  FFMA R18, R25, R26, R18 ;  /* 0x0000001a19127223 */ /* 0x000fe20000000012 */
[----:B------:R-:W-:Y:S06]  /*1150*/  @P0 BRA `(.L_x_12) ;  /* 0xfffffffc00180947 */ /* 0x000fec000383ffff */
.L_x_11:
[----:B------:R-:W-:-:S09]  /*1160*/  UISETP.NE.AND UP0, UPT, UR7, URZ, UPT ;  /* 0x000000ff0700728c */ /* 0x000fd2000bf05270 */
[----:B------:R-:W-:Y:S05]  /*1170*/  BRA.U !UP0, `(.L_x_13) ;  /* 0x0000000508747547 */ /* 0x000fea000b800000 */
[----:B------:R-:W-:Y:S02]  /*1180*/  UIADD3 UR6, UPT, UPT, UR7, -0x1, URZ ;  /* 0xffffffff07067890 */ /* 0x000fe4000fffe0ff */
[----:B------:R-:W-:Y:S02]  /*1190*/  UISETP.NE.AND UP1, UPT, UR5, URZ, UPT ;  /* 0x000000ff0500728c */ /* 0x000fe4000bf25270 */
[----:B------:R-:W-:-:S09]  /*11a0*/  UISETP.GE.U32.AND UP0, UPT, UR6, 0x7, UPT ;  /* 0x000000070600788c */ /* 0x000fd2000bf06070 */
[----:B------:R-:W-:Y:S05]  /*11b0*/  BRA.U !UP0, `(.L_x_14) ;  /* 0x0000000108907547 */ /* 0x000fea000b800000 */
[----:B------:R-:W0:Y:S01]  /*11c0*/  LDC.64 R16, c[0x0][0x388] ;  /* 0x0000e200ff107b82 */ /* 0x000e220000000a00 */
[-C--:B------:R-:W-:Y:S02]  /*11d0*/  IADD3 R19, PT, PT, R15, R0.reuse, RZ ;  /* 0x000000000f137210 */ /* 0x080fe40007ffe0ff */
[----:B------:R-:W-:-:S05]  /*11e0*/  IADD3 R7, PT, PT, R11, R0, RZ ;  /* 0x000000000b077210 */ /* 0x000fca0007ffe0ff */
[----:B------:R-:W1:Y:S01]  /*11f0*/  LDC.64 R4, c[0x0][0x380] ;  /* 0x0000e000ff047b82 */ /* 0x000e620000000a00 */
[----:B0-----:R-:W-:-:S05]  /*1200*/  IMAD.WIDE.U32 R16, R19, 0x4, R16 ;  /* 0x0000000413107825 */ /* 0x001fca00078e0010 */
[----:B------:R-:W2:Y:S01]  /*1210*/  LDG.E R22, desc[UR8][R16.64] ;  /* 0x0000000810167981 */ /* 0x000ea2000c1e1900 */
[----:B-1----:R-:W-:Y:S02]  /*1220*/  IMAD.WIDE R4, R7, 0x4, R4 ;  /* 0x0000000407047825 */ /* 0x002fe400078e0204 */
[----:B------:R-:W0:Y:S03]  /*1230*/  LDC.64 R6, c[0x0][0x388] ;  /* 0x0000e200ff067b82 */ /* 0x000e260000000a00 */
[----:B------:R-:W2:Y:S01]  /*1240*/  LDG.E R23, desc[UR8][R4.64] ;  /* 0x0000000804177981 */ /* 0x000ea2000c1e1900 */
[----:B------:R-:W-:-:S03]  /*1250*/  IADD3 R14, P0, PT, R15, R0, RZ ;  /* 0x000000000f0e7210 */ /* 0x000fc60007f1e0ff */
[----:B------:R-:W3:Y:S01]  /*1260*/  LDG.E R20, desc[UR8][R4.64+0x8] ;  /* 0x0000080804147981 */ /* 0x000ee2000c1e1900 */
[----:B------:R-:W-:-:S03]  /*1270*/  IADD3.X R19, PT, PT, RZ, RZ, RZ, P0, !PT ;  /* 0x000000ffff137210 */ /* 0x000fc600007fe4ff */
[----:B------:R-:W4:Y:S04]  /*1280*/  LDG.E R16, desc[UR8][R4.64+0xc] ;  /* 0x00000c0804107981 */ /* 0x000f28000c1e1900 */
[----:B------:R-:W5:Y:S01]  /*1290*/  LDG.E R25, desc[UR8][R4.64+0x1c] ;  /* 0x00001c0804197981 */ /* 0x000f62000c1e1900 */
[----:B0-----:R-:W-:-:S04]  /*12a0*/  LEA R6, P0, R14, R6, 0x2 ;  /* 0x000000060e067211 */ /* 0x001fc800078010ff */
[----:B------:R-:W-:Y:S02]  /*12b0*/  LEA.HI.X R7, R14, R7, R19, 0x2, P0 ;  /* 0x000000070e077211 */ /* 0x000fe400000f1413 */
[----:B------:R-:W3:Y:S04]  /*12c0*/  LDG.E R14, desc[UR8][R4.64+0x4] ;  /* 0x00000408040e7981 */ /* 0x000ee8000c1e1900 */
[----:B------:R-:W3:Y:S04]  /*12d0*/  LDG.E R19, desc[UR8][R6.64+0x4] ;  /* 0x0000040806137981 */ /* 0x000ee8000c1e1900 */
[----:B------:R-:W4:Y:S04]  /*12e0*/  LDG.E R21, desc[UR8][R6.64+0x8] ;  /* 0x0000080806157981 */ /* 0x000f28000c1e1900 */
[----:B------:R-:W5:Y:S04]  /*12f0*/  LDG.E R17, desc[UR8][R6.64+0xc] ;  /* 0x00000c0806117981 */ /* 0x000f68000c1e1900 */
[----:B------:R-:W5:Y:S04]  /*1300*/  LDG.E R24, desc[UR8][R6.64+0x10] ;  /* 0x0000100806187981 */ /* 0x000f68000c1e1900 */
[----:B------:R-:W5:Y:S04]  /*1310*/  LDG.E R29, desc[UR8][R6.64+0x14] ;  /* 0x00001408061d7981 */ /* 0x000f68000c1e1900 */
[----:B------:R-:W5:Y:S04]  /*1320*/  LDG.E R27, desc[UR8][R6.64+0x18] ;  /* 0x00001808061b7981 */ /* 0x000f68000c1e1900 */
[----:B------:R-:W5:Y:S01]  /*1330*/  LDG.E R26, desc[UR8][R6.64+0x1c] ;  /* 0x00001c08061a7981 */ /* 0x000f62000c1e1900 */
[----:B--2---:R-:W-:-:S03]  /*1340*/  FFMA R28, R23, R22, R18 ;  /* 0x00000016171c7223 */ /* 0x004fc60000000012 */
[----:B------:R-:W2:Y:S04]  /*1350*/  LDG.E R23, desc[UR8][R4.64+0x10] ;  /* 0x0000100804177981 */ /* 0x000ea8000c1e1900 */
[----:B------:R-:W2:Y:S04]  /*1360*/  LDG.E R22, desc[UR8][R4.64+0x14] ;  /* 0x0000140804167981 */ /* 0x000ea8000c1e1900 */
[----:B------:R-:W2:Y:S01]  /*1370*/  LDG.E R18, desc[UR8][R4.64+0x18] ;  /* 0x0000180804127981 */ /* 0x000ea2000c1e1900 */
[----:B---3--:R-:W-:-:S04]  /*1380*/  FFMA R19, R14, R19, R28 ;  /* 0x000000130e137223 */ /* 0x008fc8000000001c */
[----:B----4-:R-:W-:-:S04]  /*1390*/  FFMA R19, R20, R21, R19 ;  /* 0x0000001514137223 */ /* 0x010fc80000000013 */
[----:B-----5:R-:W-:Y:S01]  /*13a0*/  FFMA R16, R16, R17, R19 ;  /* 0x0000001110107223 */ /* 0x020fe20000000013 */
[----:B------:R-:W-:-:S03]  /*13b0*/  IADD3 R0, PT, PT, R0, 0x8, RZ ;  /* 0x0000000800007810 */ /* 0x000fc60007ffe0ff */
[----:B--2---:R-:W-:-:S04]  /*13c0*/  FFMA R23, R23, R24, R16 ;  /* 0x0000001817177223 */ /* 0x004fc80000000010 */
[----:B------:R-:W-:-:S04]  /*13d0*/  FFMA R23, R22, R29, R23 ;  /* 0x0000001d16177223 */ /* 0x000fc80000000017 */
[----:B------:R-:W-:-:S04]  /*13e0*/  FFMA R18, R18, R27, R23 ;  /* 0x0000001b12127223 */ /* 0x000fc80000000017 */
[----:B------:R-:W-:-:S07]  /*13f0*/  FFMA R18, R25, R26, R18 ;  /* 0x0000001a19127223 */ /* 0x000fce0000000012 */
.L_x_14:
[----:B------:R-:W-:Y:S05]  /*1400*/  BRA.U !UP1, `(.L_x_13) ;  /* 0x0000000109d07547 */ /* 0x000fea000b800000 */
[----:B------:R-:W-:Y:S01]  /*1410*/  UIADD3 UR6, UPT, UPT, UR5, -0x1, URZ ;  /* 0xffffffff05067890 */ /* 0x000fe2000fffe0ff */
[----:B------:R-:W-:-:S03]  /*1420*/  LOP3.LUT P0, R12, R12, 0x3, RZ, 0xc0, !PT ;  /* 0x000000030c0c7812 */ /* 0x000fc6000780c0ff */
[----:B------:R-:W-:-:S09]  /*1430*/  UISETP.GE.U32.AND UP0, UPT, UR6, 0x3, UPT ;  /* 0x000000030600788c */ /* 0x000fd2000bf06070 */
[----:B------:R-:W-:Y:S05]  /*1440*/  BRA.U !UP0, `(.L_x_15) ;  /* 0x0000000108607547 */ /* 0x000fea000b800000 */
[----:B------:R-:W0:Y:S01]  /*1450*/  LDC.64 R6, c[0x0][0x388] ;  /* 0x0000e200ff067b82 */ /* 0x000e220000000a00 */
[CC--:B------:R-:W-:Y:S02]  /*1460*/  IADD3 R21, PT, PT, R15.reuse, R0.reuse, RZ ;  /* 0x000000000f157210 */ /* 0x0c0fe40007ffe0ff */
[-C--:B------:R-:W-:Y:S02]  /*1470*/  IADD3 R14, P1, PT, R15, R0.reuse, RZ ;  /* 0x000000000f0e7210 */ /* 0x080fe40007f3e0ff */
[----:B------:R-:W-:Y:S02]  /*1480*/  IADD3 R19, PT, PT, R11, R0, RZ ;  /* 0x000000000b137210 */ /* 0x000fe40007ffe0ff */
[----:B------:R-:W-:Y:S01]  /*1490*/  IADD3.X R20, PT, PT, RZ, RZ, RZ, P1, !PT ;  /* 0x000000ffff147210 */ /* 0x000fe20000ffe4ff */
[----:B------:R-:W1:Y:S08]  /*14a0*/  LDC.64 R4, c[0x0][0x388] ;  /* 0x0000e200ff047b82 */ /* 0x000e700000000a00 */
[----:B------:R-:W2:Y:S01]  /*14b0*/  LDC.64 R16, c[0x0][0x380] ;  /* 0x0000e000ff107b82 */ /* 0x000ea20000000a00 */
[----:B0-----:R-:W-:-:S06]  /*14c0*/  IMAD.WIDE.U32 R6, R21, 0x4, R6 ;  /* 0x0000000415067825 */ /* 0x001fcc00078e0006 */
[----:B------:R-:W3:Y:S01]  /*14d0*/  LDG.E R6, desc[UR8][R6.64] ;  /* 0x0000000806067981 */ /* 0x000ee2000c1e1900 */
[----:B-1----:R-:W-:-:S04]  /*14e0*/  LEA R4, P1, R14, R4, 0x2 ;  /* 0x000000040e047211 */ /* 0x002fc800078210ff */
[----:B------:R-:W-:Y:S01]  /*14f0*/  LEA.HI.X R5, R14, R5, R20, 0x2, P1 ;  /* 0x000000050e057211 */ /* 0x000fe200008f1414 */
        /* <DEDUP_REMOVED lines=13> */
.L_x_15:
[----:B------:R-:W-:Y:S05]  /*15d0*/  @!P0 BRA `(.L_x_13) ;  /* 0x00000000005c8947 */ /* 0x000fea0003800000 */
[----:B------:R-:W0:Y:S01]  /*15e0*/  LDC.64 R6, c[0x0][0x388] ;  /* 0x0000e200ff067b82 */ /* 0x000e220000000a00 */
[-C--:B------:R-:W-:Y:S02]  /*15f0*/  IADD3 R19, PT, PT, R15, R0.reuse, RZ ;  /* 0x000000000f137210 */ /* 0x080fe40007ffe0ff */
[----:B------:R-:W-:-:S05]  /*1600*/  IADD3 R17, PT, PT, R11, R0, RZ ;  /* 0x000000000b117210 */ /* 0x000fca0007ffe0ff */
[----:B------:R-:W1:Y:S01]  /*1610*/  LDC.64 R4, c[0x0][0x380] ;  /* 0x0000e000ff047b82 */ /* 0x000e620000000a00 */
[----:B0-----:R-:W-:-:S06]  /*1620*/  IMAD.WIDE.U32 R6, R19, 0x4, R6 ;  /* 0x0000000413067825 */ /* 0x001fcc00078e0006 */
[----:B------:R-:W2:Y:S01]  /*1630*/  LDG.E R6, desc[UR8][R6.64] ;  /* 0x0000000806067981 */ /* 0x000ea2000c1e1900 */
[----:B-1----:R-:W-:-:S05]  /*1640*/  IMAD.WIDE R4, R17, 0x4, R4 ;  /* 0x0000000411047825 */ /* 0x002fca00078e0204 */
[----:B------:R-:W2:Y:S01]  /*1650*/  LDG.E R17, desc[UR8][R4.64] ;  /* 0x0000000804117981 */ /* 0x000ea2000c1e1900 */
[----:B------:R-:W-:Y:S01]  /*1660*/  ISETP.NE.AND P0, PT, R12, 0x1, PT ;  /* 0x000000010c00780c */ /* 0x000fe20003f05270 */
[----:B--2---:R-:W-:-:S12]  /*1670*/  FFMA R18, R17, R6, R18 ;  /* 0x0000000611127223 */ /* 0x004fd80000000012 */
[----:B------:R-:W-:Y:S05]  /*1680*/  @!P0 BRA `(.L_x_13) ;  /* 0x0000000000308947 */ /* 0x000fea0003800000 */
[----:B------:R-:W0:Y:S01]  /*1690*/  LDC.64 R6, c[0x0][0x388] ;  /* 0x0000e200ff067b82 */ /* 0x000e220000000a00 */
[----:B------:R-:W-:Y:S02]  /*16a0*/  IADD3 R0, P1, PT, R15, R0, RZ ;  /* 0x000000000f007210 */ /* 0x000fe40007f3e0ff */
[----:B------:R-:W-:Y:S01]  /*16b0*/  ISETP.NE.AND P0, PT, R12, 0x2, PT ;  /* 0x000000020c00780c */ /* 0x000fe20003f05270 */
[----:B------:R-:W2:Y:S01]  /*16c0*/  LDG.E R15, desc[UR8][R4.64+0x4] ;  /* 0x00000408040f7981 */ /* 0x000ea2000c1e1900 */
[----:B------:R-:W-:-:S11]  /*16d0*/  IADD3.X R12, PT, PT, RZ, RZ, RZ, P1, !PT ;  /* 0x000000ffff0c7210 */ /* 0x000fd60000ffe4ff */
[----:B------:R-:W3:Y:S01]  /*16e0*/  @P0 LDG.E R17, desc[UR8][R4.64+0x8] ;  /* 0x0000080804110981 */ /* 0x000ee2000c1e1900 */
[----:B0-----:R-:W-:-:S04]  /*16f0*/  LEA R6, P1, R0, R6, 0x2 ;  /* 0x0000000600067211 */ /* 0x001fc800078210ff */
[----:B------:R-:W-:-:S05]  /*1700*/  LEA.HI.X R7, R0, R7, R12, 0x2, P1 ;  /* 0x0000000700077211 */ /* 0x000fca00008f140c */
[----:B------:R-:W2:Y:S04]  /*1710*/  LDG.E R0, desc[UR8][R6.64+0x4] ;  /* 0x0000040806007981 */ /* 0x000ea8000c1e1900 */
[----:B------:R-:W3:Y:S01]  /*1720*/  @P0 LDG.E R12, desc[UR8][R6.64+0x8] ;  /* 0x00000808060c0981 */ /* 0x000ee2000c1e1900 */
[----:B--2---:R-:W-:-:S04]  /*1730*/  FFMA R18, R15, R0, R18 ;  /* 0x000000000f127223 */ /* 0x004fc80000000012 */
[----:B---3--:R-:W-:-:S07]  /*1740*/  @P0 FFMA R18, R17, R12, R18 ;  /* 0x0000000c11120223 */ /* 0x008fce0000000012 */
.L_x_13:
        /* <DEDUP_REMOVED lines=12> */
.L_x_17:
[----:B------:R-:W-:Y:S05]  /*1810*/  BSYNC.RECONVERGENT B0 ;  /* 0x0000000000007941 */ /* 0x000fea0003800200 */
.L_x_16:
[----:B------:R-:W-:Y:S01]  /*1820*/  FFMA.SAT R5, R0, R9, 0.5 ;  /* 0x3f00000000057423 */ /* 0x000fe20000002009 */
[----:B------:R-:W0:Y:S03]  /*1830*/  LDCU UR6, c[0x0][0x3a0] ;  /* 0x00007400ff0677ac */ /* 0x000e260008000800 */
[----:B------:R-:W-:Y:S01]  /*1840*/  FFMA.RM R5, R5, R10, 12582913 ;  /* 0x4b40000105057423 */ /* 0x000fe2000000400a */
[----:B------:R-:W-:-:S03]  /*1850*/  UIADD3 UR4, UPT, UPT, UR4, 0x1, URZ ;  /* 0x0000000104047890 */ /* 0x000fc6000fffe0ff */
[----:B------:R-:W-:-:S04]  /*1860*/  FADD R7, R5, -12583039 ;  /* 0xcb40007f05077421 */ /* 0x000fc80000000000 */
[----:B------:R-:W-:-:S04]  /*1870*/  FFMA R7, R0, 1.4426950216293334961, -R7 ;  /* 0x3fb8aa3b00077823 */ /* 0x000fc80000000807 */
[----:B------:R-:W-:Y:S01]  /*1880*/  FFMA R7, R0, 1.925963033500011079e-08, R7 ;  /* 0x32a5706000077823 */ /* 0x000fe20000000007 */
[----:B------:R-:W-:Y:S01]  /*1890*/  SHF.L.U32 R0, R5, 0x17, RZ ;  /* 0x0000001705007819 */ /* 0x000fe200000006ff */
[----:B0-----:R-:W-:-:S04]  /*18a0*/  UISETP.NE.AND UP0, UPT, UR4, UR6, UPT ;  /* 0x000000060400728c */ /* 0x001fc8000bf05270 */
[----:B------:R-:W0:Y:S02]  /*18b0*/  MUFU.EX2 R7, R7 ;  /* 0x0000000700077308 */ /* 0x000e240000000800 */
[----:B0-----:R-:W-:-:S03]  /*18c0*/  FFMA R13, R0, R7, R13 ;  /* 0x00000007000d7223 */ /* 0x001fc6000000000d */
[----:B------:R-:W-:Y:S05]  /*18d0*/  BRA.U !UP0, `(.L_x_18) ;  /* 0x0000000508587547 */ /* 0x000fea000b800000 */
[----:B------:R-:W-:Y:S05]  /*18e0*/  BRA `(.L_x_19) ;  /* 0xfffffff000fc7947 */ /* 0x000fea000383ffff */
.L_x_10:
[----:B------:R-:W0:Y:S01]  /*18f0*/  MUFU.RCP R0, R3 ;  /* 0x0000000300007308 */ /* 0x000e220000001000 */
[----:B------:R-:W-:-:S07]  /*1900*/  MOV R13, RZ ;  /* 0x000000ff000d7202 */ /* 0x000fce0000000f00 */
[----:B------:R-:W1:Y:S01]  /*1910*/  FCHK P0, RZ, R3 ;  /* 0x00000003ff007302 */ /* 0x000e620000000000 */
[----:B0-----:R-:W-:-:S04]  /*1920*/  FFMA R5, R0, -R3, 1 ;  /* 0x3f80000000057423 */ /* 0x001fc80000000803 */
[----:B------:R-:W-:-:S04]  /*1930*/  FFMA R7, R0, R5, R0 ;  /* 0x0000000500077223 */ /* 0x000fc80000000000 */
[----:B------:R-:W-:-:S04]  /*1940*/  FFMA R0, RZ, R7, RZ ;  /* 0x00000007ff007223 */ /* 0x000fc800000000ff */
[----:B------:R-:W-:-:S04]  /*1950*/  FFMA R5, R0, -R3, RZ ;  /* 0x8000000300057223 */ /* 0x000fc800000000ff */
[----:B------:R-:W-:Y:S01]  /*1960*/  FFMA R0, R7, R5, R0 ;  /* 0x0000000507007223 */ /* 0x000fe20000000000 */
[----:B-1----:R-:W-:Y:S06]  /*1970*/  @!P0 BRA `(.L_x_20) ;  /* 0x00000000000c8947 */ /* 0x002fec0003800000 */
[----:B------:R-:W-:Y:S01]  /*1980*/  HFMA2 R0, -RZ, RZ, 0, 0 ;  /* 0x00000000ff007431 */ /* 0x000fe200000001ff */
[----:B------:R-:W-:-:S07]  /*1990*/  MOV R4, 0x19b0 ;  /* 0x000019b000047802 */ /* 0x000fce0000000f00 */
[----:B------:R-:W-:Y:S05]  /*19a0*/  CALL.REL.NOINC `($__internal_1_$__cuda_sm3x_div_rn_noftz_f32_slowpath) ;  /* 0x00000010006c7944 */ /* 0x000fea0003c00000 */
.L_x_20:
[----:B------:R-:W0:Y:S01]  /*19b0*/  LDCU UR5, c[0x0][0x3a0] ;  /* 0x00007400ff0577ac */ /* 0x000e220008000800 */
[----:B------:R-:W-:-:S04]  /*19c0*/  FFMA.SAT R3, R0, R9, 0.5 ;  /* 0x3f00000000037423 */ /* 0x000fc80000002009 */
[----:B------:R-:W-:-:S04]  /*19d0*/  FFMA.RM R3, R3, R10, 12582913 ;  /* 0x4b40000103037423 */ /* 0x000fc8000000400a */
[C---:B------:R-:W-:Y:S01]  /*19e0*/  FADD R5, R3.reuse, -12583039 ;  /* 0xcb40007f03057421 */ /* 0x040fe20000000000 */
[----:B------:R-:W-:-:S03]  /*19f0*/  SHF.L.U32 R3, R3, 0x17, RZ ;  /* 0x0000001703037819 */ /* 0x000fc600000006ff */
[----:B------:R-:W-:-:S04]  /*1a00*/  FFMA R5, R0, 1.4426950216293334961, -R5 ;  /* 0x3fb8aa3b00057823 */ /* 0x000fc80000000805 */
[----:B------:R-:W-:Y:S01]  /*1a10*/  FFMA R0, R0, 1.925963033500011079e-08, R5 ;  /* 0x32a5706000007823 */ /* 0x000fe20000000005 */
[----:B0-----:R-:W-:Y:S02]  /*1a20*/  UISETP.GE.U32.AND UP0, UPT, UR5, 0x4, UPT ;  /* 0x000000040500788c */ /* 0x001fe4000bf06070 */
[----:B------:R-:W-:-:S07]  /*1a30*/  ULOP3.LUT UR6, UR5, 0x3, URZ, 0xc0, !UPT ;  /* 0x0000000305067892 */ /* 0x000fce000f8ec0ff */
[----:B------:R-:W-:Y:S05]  /*1a40*/  BRA.U !UP0, `(.L_x_21) ;  /* 0x0000000108d87547 */ /* 0x000fea000b800000 */
[----:B------:R-:W0:Y:S01]  /*1a50*/  MUFU.EX2 R4, R0 ;  /* 0x0000000000047308 */ /* 0x000e220000000800 */
[----:B------:R-:W-:Y:S01]  /*1a60*/  ULOP3.LUT UR5, UR5, 0x7ffffffc, URZ, 0xc0, !UPT ;  /* 0x7ffffffc05057892 */ /* 0x000fe2000f8ec0ff */
[----:B------:R-:W-:Y:S01]  /*1a70*/  MOV R13, RZ ;  /* 0x000000ff000d7202 */ /* 0x000fe20000000f00 */
[----:B------:R-:W-:Y:S02]  /*1a80*/  UMOV UR4, URZ ;  /* 0x000000ff00047c82 */ /* 0x000fe40008000000 */
[----:B------:R-:W-:Y:S01]  /*1a90*/  UISETP.GT.AND UP0, UPT, UR5, URZ, UPT ;  /* 0x000000ff0500728c */ /* 0x000fe2000bf04270 */
[----:B0-----:R-:W-:-:S08]  /*1aa0*/  FMUL R4, R3, R4 ;  /* 0x0000000403047220 */ /* 0x001fd00000400000 */
[----:B------:R-:W-:Y:S05]  /*1ab0*/  BRA.U !UP0, `(.L_x_22) ;  /* 0x0000000108a07547 */ /* 0x000fea000b800000 */
[----:B------:R-:W-:Y:S02]  /*1ac0*/  UIADD3 UR7, UPT, UPT, UR5, -UR4, URZ ;  /* 0x8000000405077290 */ /* 0x000fe4000fffe0ff */
[----:B------:R-:W-:Y:S02]  /*1ad0*/  UPLOP3.LUT UP0, UPT, UPT, UPT, UPT, 0x80, 0x8 ;  /* 0x000000000008789c */ /* 0x000fe40003f0f070 */
[----:B------:R-:W-:-:S09]  /*1ae0*/  UISETP.GT.AND UP1, UPT, UR7, 0xc, UPT ;  /* 0x0000000c0700788c */ /* 0x000fd2000bf24270 */
[----:B------:R-:W-:Y:S05]  /*1af0*/  BRA.U !UP1, `(.L_x_23) ;  /* 0x0000000109547547 */ /* 0x000fea000b800000 */
[----:B------:R-:W-:Y:S02]  /*1b00*/  UIADD3 UR7, UPT, UPT, UR5, -0xc, URZ ;  /* 0xfffffff405077890 */ /* 0x000fe4000fffe0ff */
[----:B------:R-:W-:-:S11]  /*1b10*/  UPLOP3.LUT UP0, UPT, UPT, UPT, UPT, 0x40, 0x4 ;  /* 0x000000000004789c */ /* 0x000fd60003f0e870 */
.L_x_24:
[----:B------:R-:W-:Y:S01]  /*1b20*/  FADD R13, R4, R13 ;  /* 0x0000000d040d7221 */ /* 0x000fe20000000000 */
[----:B------:R-:W-:-:S03]  /*1b30*/  UIADD3 UR4, UPT, UPT, UR4, 0x10, URZ ;  /* 0x0000001004047890 */ /* 0x000fc6000fffe0ff */
[----:B------:R-:W-:Y:S01]  /*1b40*/  FADD R13, R4, R13 ;  /* 0x0000000d040d7221 */ /* 0x000fe20000000000 */
[----:B------:R-:W-:-:S03]  /*1b50*/  UISETP.GE.AND UP1, UPT, UR4, UR7, UPT ;  /* 0x000000070400728c */ /* 0x000fc6000bf26270 */
[----:B------:R-:W-:-:S04]  /*1b60*/  FADD R13, R4, R13 ;  /* 0x0000000d040d7221 */ /* 0x000fc80000000000 */
        /* <DEDUP_REMOVED lines=12> */
[----:B------:R-:W-:Y:S01]  /*1c30*/  FADD R13, R4, R13 ;  /* 0x0000000d040d7221 */ /* 0x000fe20000000000 */
[----:B------:R-:W-:Y:S06]  /*1c40*/  BRA.U !UP1, `(.L_x_24) ;  /* 0xfffffffd09b47547 */ /* 0x000fec000b83ffff */
.L_x_23:
[----:B------:R-:W-:-:S04]  /*1c50*/  UIADD3 UR7, UPT, UPT, UR5, -UR4, URZ ;  /* 0x8000000405077290 */ /* 0x000fc8000fffe0ff */
[----:B------:R-:W-:-:S09]  /*1c60*/  UISETP.GT.AND UP1, UPT, UR7, 0x4, UPT ;  /* 0x000000040700788c */ /* 0x000fd2000bf24270 */
[----:B------:R-:W-:Y:S05]  /*1c70*/  BRA.U !UP1, `(.L_x_25) ;  /* 0x0000000109287547 */ /* 0x000fea000b800000 */
[----:B------:R-:W-:Y:S01]  /*1c80*/  FADD R13, R13, R4 ;  /* 0x000000040d0d7221 */ /* 0x000fe20000000000 */
[----:B------:R-:W-:Y:S02]  /*1c90*/  UPLOP3.LUT UP0, UPT, UPT, UPT, UPT, 0x40, 0x4 ;  /* 0x000000000004789c */ /* 0x000fe40003f0e870 */
[----:B------:R-:W-:Y:S01]  /*1ca0*/  UIADD3 UR4, UPT, UPT, UR4, 0x8, URZ ;  /* 0x0000000804047890 */ /* 0x000fe2000fffe0ff */
[----:B------:R-:W-:-:S04]  /*1cb0*/  FADD R13, R4, R13 ;  /* 0x0000000d040d7221 */ /* 0x000fc80000000000 */
[----:B------:R-:W-:-:S04]  /*1cc0*/  FADD R13, R4, R13 ;  /* 0x0000000d040d7221 */ /* 0x000fc80000000000 */
[----:B------:R-:W-:-:S04]  /*1cd0*/  FADD R13, R4, R13 ;  /* 0x0000000d040d7221 */ /* 0x000fc80000000000 */
[----:B------:R-:W-:-:S04]  /*1ce0*/  FADD R13, R4, R13 ;  /* 0x0000000d040d7221 */ /* 0x000fc80000000000 */
[----:B------:R-:W-:-:S04]  /*1cf0*/  FADD R13, R4, R13 ;  /* 0x0000000d040d7221 */ /* 0x000fc80000000000 */
[----:B------:R-:W-:-:S04]  /*1d00*/  FADD R13, R4, R13 ;  /* 0x0000000d040d7221 */ /* 0x000fc80000000000 */
[----:B------:R-:W-:-:S07]  /*1d10*/  FADD R13, R4, R13 ;  /* 0x0000000d040d7221 */ /* 0x000fce0000000000 */
.L_x_25:
[----:B------:R-:W-:-:S09]  /*1d20*/  UISETP.NE.OR UP0, UPT, UR4, UR5, UP0 ;  /* 0x000000050400728c */ /* 0x000fd20008705670 */
[----:B------:R-:W-:Y:S05]  /*1d30*/  BRA.U !UP0, `(.L_x_21) ;  /* 0x00000001081c7547 */ /* 0x000fea000b800000 */
.L_x_22:
[----:B------:R-:W-:Y:S01]  /*1d40*/  UIADD3 UR4, UPT, UPT, UR4, 0x4, URZ ;  /* 0x0000000404047890 */ /* 0x000fe2000fffe0ff */
[----:B------:R-:W-:-:S03]  /*1d50*/  FADD R13, R4, R13 ;  /* 0x0000000d040d7221 */ /* 0x000fc60000000000 */
[----:B------:R-:W-:Y:S01]  /*1d60*/  UISETP.NE.AND UP0, UPT, UR4, UR5, UPT ;  /* 0x000000050400728c */ /* 0x000fe2000bf05270 */
[----:B------:R-:W-:-:S04]  /*1d70*/  FADD R13, R4, R13 ;  /* 0x0000000d040d7221 */ /* 0x000fc80000000000 */
[----:B------:R-:W-:-:S04]  /*1d80*/  FADD R13, R4, R13 ;  /* 0x0000000d040d7221 */ /* 0x000fc80000000000 */
[----:B------:R-:W-:Y:S01]  /*1d90*/  FADD R13, R4, R13 ;  /* 0x0000000d040d7221 */ /* 0x000fe20000000000 */
[----:B------:R-:W-:Y:S06]  /*1da0*/  BRA.U UP0, `(.L_x_22) ;  /* 0xfffffffd00e47547 */ /* 0x000fec000b83ffff */
.L_x_21:
[----:B------:R-:W-:-:S09]  /*1db0*/  UISETP.NE.AND UP0, UPT, UR6, URZ, UPT ;  /* 0x000000ff0600728c */ /* 0x000fd2000bf05270 */
[----:B------:R-:W-:Y:S05]  /*1dc0*/  BRA.U !UP0, `(.L_x_18) ;  /* 0x00000001081c7547 */ /* 0x000fea000b800000 */
[----:B------:R-:W0:Y:S01]  /*1dd0*/  MUFU.EX2 R0, R0 ;  /* 0x0000000000007308 */ /* 0x000e220000000800 */
[----:B------:R-:W-:Y:S01]  /*1de0*/  UMOV UR4, URZ ;  /* 0x000000ff00047c82 */ /* 0x000fe20008000000 */
[----:B0-----:R-:W-:-:S07]  /*1df0*/  FMUL R4, R3, R0 ;  /* 0x0000000003047220 */ /* 0x001fce0000400000 */
.L_x_26:
[----:B------:R-:W-:Y:S01]  /*1e00*/  UIADD3 UR4, UPT, UPT, UR4, 0x1, URZ ;  /* 0x0000000104047890 */ /* 0x000fe2000fffe0ff */
[----:B------:R-:W-:-:S03]  /*1e10*/  FADD R13, R4, R13 ;  /* 0x0000000d040d7221 */ /* 0x000fc60000000000 */
[----:B------:R-:W-:-:S09]  /*1e20*/  UISETP.NE.AND UP0, UPT, UR4, UR6, UPT ;  /* 0x000000060400728c */ /* 0x000fd2000bf05270 */
[----:B------:R-:W-:Y:S05]  /*1e30*/  BRA.U UP0, `(.L_x_26) ;  /* 0xfffffffd00f07547 */ /* 0x000fea000b83ffff */
.L_x_18:
[----:B------:R-:W-:Y:S01]  /*1e40*/  FFMA.SAT R9, R8, R9, 0.5 ;  /* 0x3f00000008097423 */ /* 0x000fe20000002009 */
[----:B------:R-:W0:Y:S01]  /*1e50*/  MUFU.RCP R4, R13 ;  /* 0x0000000d00047308 */ /* 0x000e220000001000 */
[----:B------:R-:W1:Y:S01]  /*1e60*/  LDC R5, c[0x0][0x3a4] ;  /* 0x0000e900ff057b82 */ /* 0x000e620000000800 */
[----:B------:R-:W-:Y:S01]  /*1e70*/  BSSY.RECONVERGENT B0, `(.L_x_27) ;  /* 0x0000014000007945 */ /* 0x000fe20003800200 */
[----:B------:R-:W-:-:S04]  /*1e80*/  FFMA.RM R9, R9, R10, 12582913 ;  /* 0x4b40000109097423 */ /* 0x000fc8000000400a */
[C---:B------:R-:W-:Y:S01]  /*1e90*/  FADD R3, R9.reuse, -12583039 ;  /* 0xcb40007f09037421 */ /* 0x040fe20000000000 */
[----:B------:R-:W-:-:S03]  /*1ea0*/  SHF.L.U32 R9, R9, 0x17, RZ ;  /* 0x0000001709097819 */ /* 0x000fc600000006ff */
[----:B------:R-:W-:-:S04]  /*1eb0*/  FFMA R3, R8, 1.4426950216293334961, -R3 ;  /* 0x3fb8aa3b08037823 */ /* 0x000fc80000000803 */
[----:B------:R-:W-:Y:S01]  /*1ec0*/  FFMA R8, R8, 1.925963033500011079e-08, R3 ;  /* 0x32a5706008087823 */ /* 0x000fe20000000003 */
[----:B0-----:R-:W-:-:S03]  /*1ed0*/  FFMA R3, R4, -R13, 1 ;  /* 0x3f80000004037423 */ /* 0x001fc6000000080d */
[----:B------:R-:W0:Y:S01]  /*1ee0*/  MUFU.EX2 R0, R8 ;  /* 0x0000000800007308 */ /* 0x000e220000000800 */
[----:B------:R-:W-:Y:S01]  /*1ef0*/  FFMA R3, R4, R3, R4 ;  /* 0x0000000304037223 */ /* 0x000fe20000000004 */
[----:B-1----:R-:W-:Y:S01]  /*1f00*/  ISETP.GE.AND P2, PT, R5, 0x1, PT ;  /* 0x000000010500780c */ /* 0x002fe20003f46270 */
[----:B0-----:R-:W-:-:S05]  /*1f10*/  FMUL R0, R0, R9 ;  /* 0x0000000900007220 */ /* 0x001fca0000400000 */
[----:B------:R-:W0:Y:S01]  /*1f20*/  FCHK P0, R0, R13 ;  /* 0x0000000d00007302 */ /* 0x000e220000000000 */
[----:B------:R-:W-:-:S04]  /*1f30*/  FFMA R4, R0, R3, RZ ;  /* 0x0000000300047223 */ /* 0x000fc800000000ff */
[----:B------:R-:W-:-:S04]  /*1f40*/  FFMA R5, R4, -R13, R0 ;  /* 0x8000000d04057223 */ /* 0x000fc80000000000 */
[----:B------:R-:W-:Y:S01]  /*1f50*/  FFMA R3, R3, R5, R4 ;  /* 0x0000000503037223 */ /* 0x000fe20000000004 */
[----:B0-----:R-:W-:Y:S06]  /*1f60*/  @!P0 BRA `(.L_x_28) ;  /* 0x0000000000108947 */ /* 0x001fec0003800000 */
[----:B------:R-:W-:Y:S02]  /*1f70*/  MOV R3, R13 ;  /* 0x0000000d00037202 */ /* 0x000fe40000000f00 */
[----:B------:R-:W-:-:S07]  /*1f80*/  MOV R4, 0x1fa0 ;  /* 0x00001fa000047802 */ /* 0x000fce0000000f00 */
[----:B------:R-:W-:Y:S05]  /*1f90*/  CALL.REL.NOINC `($__internal_1_$__cuda_sm3x_div_rn_noftz_f32_slowpath) ;  /* 0x0000000800f07944 */ /* 0x000fea0003c00000 */
[----:B------:R-:W-:-:S07]  /*1fa0*/  MOV R3, R0 ;  /* 0x0000000000037202 */ /* 0x000fce0000000f00 */
.L_x_28:
[----:B------:R-:W-:Y:S05]  /*1fb0*/  BSYNC.RECONVERGENT B0 ;  /* 0x0000000000007941 */ /* 0x000fea0003800200 */
.L_x_27:
[----:B------:R-:W-:Y:S05]  /*1fc0*/  @!P2 EXIT ;  /* 0x000000000000a94d */ /* 0x000fea0003800000 */
[----:B------:R-:W0:Y:S01]  /*1fd0*/  LDC R7, c[0x0][0x3a4] ;  /* 0x0000e900ff077b82 */ /* 0x000e220000000800 */
[----:B------:R-:W-:Y:S01]  /*1fe0*/  HFMA2 R0, -RZ, RZ, 0, 0 ;  /* 0x00000000ff007431 */ /* 0x000fe200000001ff */
[C---:B0-----:R-:W-:Y:S01]  /*1ff0*/  ISETP.GE.U32.AND P1, PT, R7.reuse, 0x10, PT ;  /* 0x000000100700780c */ /* 0x041fe20003f26070 */
[----:B------:R-:W-:Y:S01]  /*2000*/  IMAD R5, R2, R7, RZ ;  /* 0x0000000702057224 */ /* 0x000fe200078e02ff */
[----:B------:R-:W-:-:S11]  /*2010*/  LOP3.LUT P0, R10, R7, 0xf, RZ, 0xc0, !PT ;  /* 0x0000000f070a7812 */ /* 0x000fd6000780c0ff */
[----:B------:R-:W-:Y:S05]  /*2020*/  @!P1 BRA `(.L_x_29) ;  /* 0x0000000400049947 */ /* 0x000fea0003800000 */
[----:B------:R-:W0:Y:S01]  /*2030*/  LDC.64 R8, c[0x0][0x390] ;  /* 0x0000e400ff087b82 */ /* 0x000e220000000a00 */
[----:B------:R-:W-:Y:S02]  /*2040*/  LOP3.LUT R0, R7, 0x7ffffff0, RZ, 0xc0, !PT ;  /* 0x7ffffff007007812 */ /* 0x000fe400078ec0ff */
[----:B------:R-:W-:Y:S02]  /*2050*/  MOV R2, R11 ;  /* 0x0000000b00027202 */ /* 0x000fe40000000f00 */
[----:B------:R-:W-:Y:S01]  /*2060*/  IADD3 R4, PT, PT, -R0, RZ, RZ ;  /* 0x000000ff00047210 */ /* 0x000fe20007ffe1ff */
[----:B0-----:R-:W-:-:S03]  /*2070*/  IMAD.WIDE.U32 R8, R5, 0x4, R8 ;  /* 0x0000000405087825 */ /* 0x001fc600078e0008 */
[----:B------:R-:W-:-:S04]  /*2080*/  IADD3 R6, P1, PT, R8, 0x20, RZ ;  /* 0x0000002008067810 */ /* 0x000fc80007f3e0ff */
[----:B------:R-:W-:-:S09]  /*2090*/  IADD3.X R15, PT, PT, RZ, R9, RZ, P1, !PT ;  /* 0x00000009ff0f7210 */ /* 0x000fd20000ffe4ff */
.L_x_30:
[----:B------:R-:W-:Y:S01]  /*20a0*/  MOV R8, R6 ;  /* 0x0000000600087202 */ /* 0x000fe20000000f00 */
[----:B-1----:R-:W0:Y:S01]  /*20b0*/  LDC.64 R12, c[0x0][0x398] ;  /* 0x0000e600ff0c7b82 */ /* 0x002e220000000a00 */
[----:B------:R-:W-:-:S05]  /*20c0*/  MOV R9, R15 ;  /* 0x0000000f00097202 */ /* 0x000fca0000000f00 */
[----:B------:R-:W2:Y:S01]  /*20d0*/  LDG.E R6, desc[UR8][R8.64+-0x20] ;  /* 0xffffe00808067981 */ /* 0x000ea2000c1e1900 */
[----:B0-----:R-:W-:-:S04]  /*20e0*/  IMAD.WIDE R12, R2, 0x4, R12 ;  /* 0x00000004020c7825 */ /* 0x001fc800078e020c */
[----:B--2---:R-:W-:-:S05]  /*20f0*/  FMUL R15, R6, R3 ;  /* 0x00000003060f7220 */ /* 0x004fca0000400000 */
[----:B------:R0:W-:Y:S04]  /*2100*/  REDG.E.ADD.F32.FTZ.RN.STRONG.GPU desc[UR8][R12.64], R15 ;  /* 0x0000000f0c0079a6 */ /* 0x0001e8000c12f308 */
[----:B------:R-:W2:Y:S02]  /*2110*/  LDG.E R6, desc[UR8][R8.64+-0x1c] ;  /* 0xffffe40808067981 */ /* 0x000ea4000c1e1900 */
[----:B--2---:R-:W-:-:S05]  /*2120*/  FMUL R17, R6, R3 ;  /* 0x0000000306117220 */ /* 0x004fca0000400000 */
[----:B------:R1:W-:Y:S04]  /*2130*/  REDG.E.ADD.F32.FTZ.RN.STRONG.GPU desc[UR8][R12.64+0x4], R17 ;  /* 0x000004110c0079a6 */ /* 0x0003e8000c12f308 */
[----:B------:R-:W2:Y:S02]  /*2140*/  LDG.E R6, desc[UR8][R8.64+-0x18] ;  /* 0xffffe80808067981 */ /* 0x000ea4000c1e1900 */
[----:B--2---:R-:W-:-:S05]  /*2150*/  FMUL R19, R6, R3 ;  /* 0x0000000306137220 */ /* 0x004fca0000400000 */
[----:B------:R2:W-:Y:S04]  /*2160*/  REDG.E.ADD.F32.FTZ.RN.STRONG.GPU desc[UR8][R12.64+0x8], R19 ;  /* 0x000008130c0079a6 */ /* 0x0005e8000c12f308 */
[----:B------:R-:W3:Y:S02]  /*2170*/  LDG.E R6, desc[UR8][R8.64+-0x14] ;  /* 0xffffec0808067981 */ /* 0x000ee4000c1e1900 */
[----:B---3--:R-:W-:-:S05]  /*2180*/  FMUL R21, R6, R3 ;  /* 0x0000000306157220 */ /* 0x008fca0000400000 */
[----:B------:R3:W-:Y:S04]  /*2190*/  REDG.E.ADD.F32.FTZ.RN.STRONG.GPU desc[UR8][R12.64+0xc], R21 ;  /* 0x00000c150c0079a6 */ /* 0x0007e8000c12f308 */
[----:B------:R-:W0:Y:S02]  /*21a0*/  LDG.E R6, desc[UR8][R8.64+-0x10] ;  /* 0xfffff00808067981 */ /* 0x000e24000c1e1900 */
[----:B0-----:R-:W-:-:S05]  /*21b0*/  FMUL R15, R6, R3 ;  /* 0x00000003060f7220 */ /* 0x001fca0000400000 */
[----:B------:R0:W-:Y:S04]  /*21c0*/  REDG.E.ADD.F32.FTZ.RN.STRONG.GPU desc[UR8][R12.64+0x10], R15 ;  /* 0x0000100f0c0079a6 */ /* 0x0001e8000c12f308 */
[----:B------:R-:W1:Y:S02]  /*21d0*/  LDG.E R6, desc[UR8][R8.64+-0xc] ;  /* 0xfffff40808067981 */ /* 0x000e64000c1e1900 */
[----:B-1----:R-:W-:-:S05]  /*21e0*/  FMUL R17, R6, R3 ;  /* 0x0000000306117220 */ /* 0x002fca0000400000 */
        /* <DEDUP_REMOVED lines=25> */
[----:B------:R-:W2:Y:S01]  /*2380*/  LDG.E R6, desc[UR8][R8.64+0x18] ;  /* 0x0000180808067981 */ /* 0x000ea2000c1e1900 */
[----:B------:R-:W-:Y:S01]  /*2390*/  IADD3 R4, PT, PT, R4, 0x10, RZ ;  /* 0x0000001004047810 */ /* 0x000fe20007ffe0ff */
[----:B--2---:R-:W-:-:S05]  /*23a0*/  FMUL R19, R6, R3 ;  /* 0x0000000306137220 */ /* 0x004fca0000400000 */
[----:B------:R1:W-:Y:S04]  /*23b0*/  REDG.E.ADD.F32.FTZ.RN.STRONG.GPU desc[UR8][R12.64+0x38], R19 ;  /* 0x000038130c0079a6 */ /* 0x0003e8000c12f308 */
[----:B------:R-:W3:Y:S01]  /*23c0*/  LDG.E R6, desc[UR8][R8.64+0x1c] ;  /* 0x00001c0808067981 */ /* 0x000ee2000c1e1900 */
[----:B------:R-:W-:Y:S02]  /*23d0*/  ISETP.NE.AND P1, PT, R4, RZ, PT ;  /* 0x000000ff0400720c */ /* 0x000fe40003f25270 */
[----:B------:R-:W-:Y:S01]  /*23e0*/  IADD3 R2, PT, PT, R2, 0x10, RZ ;  /* 0x0000001002027810 */ /* 0x000fe20007ffe0ff */
[----:B---3--:R-:W-:Y:S01]  /*23f0*/  FMUL R21, R6, R3 ;  /* 0x0000000306157220 */ /* 0x008fe20000400000 */
[----:B------:R-:W-:-:S04]  /*2400*/  IADD3 R6, P2, PT, R8, 0x40, RZ ;  /* 0x0000004008067810 */ /* 0x000fc80007f5e0ff */
[----:B------:R1:W-:Y:S01]  /*2410*/  REDG.E.ADD.F32.FTZ.RN.STRONG.GPU desc[UR8][R12.64+0x3c], R21 ;  /* 0x00003c150c0079a6 */ /* 0x0003e2000c12f308 */
[----:B0-----:R-:W-:-:S04]  /*2420*/  IADD3.X R15, PT, PT, RZ, R9, RZ, P2, !PT ;  /* 0x00000009ff0f7210 */ /* 0x001fc800017fe4ff */
[----:B------:R-:W-:Y:S05]  /*2430*/  @P1 BRA `(.L_x_30) ;  /* 0xfffffffc00181947 */ /* 0x000fea000383ffff */
.L_x_29:
[----:B------:R-:W-:Y:S05]  /*2440*/  @!P0 EXIT ;  /* 0x000000000000894d */ /* 0x000fea0003800000 */
[----:B------:R-:W-:Y:S02]  /*2450*/  ISETP.GE.U32.AND P0, PT, R10, 0x8, PT ;  /* 0x000000080a00780c */ /* 0x000fe40003f06070 */
[----:B------:R-:W-:-:S04]  /*2460*/  LOP3.LUT R4, R7, 0x7, RZ, 0xc0, !PT ;  /* 0x0000000707047812 */ /* 0x000fc800078ec0ff */
[----:B------:R-:W-:-:S07]  /*2470*/  ISETP.NE.AND P1, PT, R4, RZ, PT ;  /* 0x000000ff0400720c */ /* 0x000fce0003f25270 */
[----:B------:R-:W-:Y:S06]  /*2480*/  @!P0 BRA `(.L_x_31) ;  /* 0x0000000000908947 */ /* 0x000fec0003800000 */
[----:B------:R-:W0:Y:S01]  /*2490*/  LDC.64 R14, c[0x0][0x390] ;  /* 0x0000e400ff0e7b82 */ /* 0x000e220000000a00 */
[----:B------:R-:W-:Y:S01]  /*24a0*/  IADD3 R9, PT, PT, R5, R0, RZ ;  /* 0x0000000005097210 */ /* 0x000fe20007ffe0ff */
[----:B------:R-:W2:Y:S06]  /*24b0*/  LDCU.64 UR4, c[0x0][0x390] ;  /* 0x00007200ff0477ac */ /* 0x000eac0008000a00 */
[----:B-1----:R-:W1:Y:S01]  /*24c0*/  LDC.64 R12, c[0x0][0x398] ;  /* 0x0000e600ff0c7b82 */ /* 0x002e620000000a00 */
[----:B0-----:R-:W-:-:S06]  /*24d0*/  IMAD.WIDE.U32 R14, R9, 0x4, R14 ;  /* 0x00000004090e7825 */ /* 0x001fcc00078e000e */
[----:B------:R-:W3:Y:S01]  /*24e0*/  LDG.E R14, desc[UR8][R14.64] ;  /* 0x000000080e0e7981 */ /* 0x000ee2000c1e1900 */
[-C--:B------:R-:W-:Y:S02]  /*24f0*/  IADD3 R2, P0, PT, R5, R0.reuse, RZ ;  /* 0x0000000005027210 */ /* 0x080fe40007f1e0ff */
[----:B------:R-:W-:Y:S02]  /*2500*/  IADD3 R9, PT, PT, R11, R0, RZ ;  /* 0x000000000b097210 */ /* 0x000fe40007ffe0ff */
[----:B------:R-:W-:Y:S02]  /*2510*/  IADD3.X R17, PT, PT, RZ, RZ, RZ, P0, !PT ;  /* 0x000000ffff117210 */ /* 0x000fe400007fe4ff */
[----:B--2---:R-:W-:Y:S01]  /*2520*/  LEA R8, P0, R2, UR4, 0x2 ;  /* 0x0000000402087c11 */ /* 0x004fe2000f8010ff */
[----:B-1----:R-:W-:-:S03]  /*2530*/  IMAD.WIDE R12, R9, 0x4, R12 ;  /* 0x00000004090c7825 */ /* 0x002fc600078e020c */
[----:B------:R-:W-:Y:S01]  /*2540*/  LEA.HI.X R9, R2, UR5, R17, 0x2, P0 ;  /* 0x0000000502097c11 */ /* 0x000fe200080f1411 */
[----:B---3--:R-:W-:-:S05]  /*2550*/  FMUL R17, R14, R3 ;  /* 0x000000030e117220 */ /* 0x008fca0000400000 */
        /* <DEDUP_REMOVED lines=21> */
[----:B------:R0:W-:Y:S01]  /*26b0*/  REDG.E.ADD.F32.FTZ.RN.STRONG.GPU desc[UR8][R12.64+0x1c], R21 ;  /* 0x00001c150c0079a6 */ /* 0x0001e2000c12f308 */
[----:B------:R-:W-:-:S07]  /*26c0*/  IADD3 R0, PT, PT, R0, 0x8, RZ ;  /* 0x0000000800007810 */ /* 0x000fce0007ffe0ff */
.L_x_31:
[----:B------:R-:W-:Y:S05]  /*26d0*/  @!P1 EXIT ;  /* 0x000000000000994d */ /* 0x000fea0003800000 */
[----:B------:R-:W-:Y:S02]  /*26e0*/  ISETP.GE.U32.AND P0, PT, R4, 0x4, PT ;  /* 0x000000040400780c */ /* 0x000fe40003f06070 */
[----:B------:R-:W-:-:S04]  /*26f0*/  LOP3.LUT R7, R7, 0x3, RZ, 0xc0, !PT ;  /* 0x0000000307077812 */ /* 0x000fc800078ec0ff */
[----:B------:R-:W-:-:S07]  /*2700*/  ISETP.NE.AND P1, PT, R7, RZ, PT ;  /* 0x000000ff0700720c */ /* 0x000fce0003f25270 */
[----:B------:R-:W-:Y:S06]  /*2710*/  @!P0 BRA `(.L_x_32) ;  /* 0x0000000000608947 */ /* 0x000fec0003800000 */
[----:B------:R-:W2:Y:S01]  /*2720*/  LDC.64 R8, c[0x0][0x390] ;  /* 0x0000e400ff087b82 */ /* 0x000ea20000000a00 */
[-C--:B0-----:R-:W-:Y:S01]  /*2730*/  IADD3 R15, PT, PT, R5, R0.reuse, RZ ;  /* 0x00000000050f7210 */ /* 0x081fe20007ffe0ff */
[----:B------:R-:W0:Y:S04]  /*2740*/  LDCU.64 UR4, c[0x0][0x390] ;  /* 0x00007200ff0477ac */ /* 0x000e280008000a00 */
[----:B--2---:R-:W-:Y:S02]  /*2750*/  IMAD.WIDE.U32 R14, R15, 0x4, R8 ;  /* 0x000000040f0e7825 */ /* 0x004fe400078e0008 */
[----:B------:R-:W2:Y:S04]  /*2760*/  LDC.64 R8, c[0x0][0x398] ;  /* 0x0000e600ff087b82 */ /* 0x000ea80000000a00 */
[----:B------:R-:W3:Y:S01]  /*2770*/  LDG.E R14, desc[UR8][R14.64] ;  /* 0x000000080e0e7981 */ /* 0x000ee2000c1e1900 */
[----:B------:R-:W-:-:S02]  /*2780*/  IADD3 R2, P0, PT, R5, R0, RZ ;  /* 0x0000000005027210 */ /* 0x000fc40007f1e0ff */
[----:B-1----:R-:W-:Y:S02]  /*2790*/  IADD3 R13, PT, PT, R11, R0, RZ ;  /* 0x000000000b0d7210 */ /* 0x002fe40007ffe0ff */
[----:B------:R-:W-:Y:S02]  /*27a0*/  IADD3.X R17, PT, PT, RZ, RZ, RZ, P0, !PT ;  /* 0x000000ffff117210 */ /* 0x000fe400007fe4ff */
[----:B0-----:R-:W-:Y:S01]  /*27b0*/  LEA R12, P0, R2, UR4, 0x2 ;  /* 0x00000004020c7c11 */ /* 0x001fe2000f8010ff */
[----:B--2---:R-:W-:-:S03]  /*27c0*/  IMAD.WIDE R8, R13, 0x4, R8 ;  /* 0x000000040d087825 */ /* 0x004fc600078e0208 */
[----:B------:R-:W-:Y:S01]  /*27d0*/  LEA.HI.X R13, R2, UR5, R17, 0x2, P0 ;  /* 0x00000005020d7c11 */ /* 0x000fe200080f1411 */
[----:B---3--:R-:W-:-:S05]  /*27e0*/  FMUL R17, R14, R3 ;  /* 0x000000030e117220 */ /* 0x008fca0000400000 */
[----:B------:R2:W-:Y:S04]  /*27f0*/  REDG.E.ADD.F32.FTZ.RN.STRONG.GPU desc[UR8][R8.64], R17 ;  /* 0x00000011080079a6 */ /* 0x0005e8000c12f308 */
[----:B------:R-:W3:Y:S02]  /*2800*/  LDG.E R2, desc[UR8][R12.64+0x4] ;  /* 0x000004080c027981 */ /* 0x000ee4000c1e1900 */
[----:B---3--:R-:W-:-:S05]  /*2810*/  FMUL R15, R2, R3 ;  /* 0x00000003020f7220 */ /* 0x008fca0000400000 */
[----:B------:R2:W-:Y:S04]  /*2820*/  REDG.E.ADD.F32.FTZ.RN.STRONG.GPU desc[UR8][R8.64+0x4], R15 ;  /* 0x0000040f080079a6 */ /* 0x0005e8000c12f308 */
[----:B------:R-:W3:Y:S02]  /*2830*/  LDG.E R2, desc[UR8][R12.64+0x8] ;  /* 0x000008080c027981 */ /* 0x000ee4000c1e1900 */
[----:B---3--:R-:W-:-:S05]  /*2840*/  FMUL R19, R2, R3 ;  /* 0x0000000302137220 */ /* 0x008fca0000400000 */
[----:B------:R2:W-:Y:S04]  /*2850*/  REDG.E.ADD.F32.FTZ.RN.STRONG.GPU desc[UR8][R8.64+0x8], R19 ;  /* 0x00000813080079a6 */ /* 0x0005e8000c12f308 */
[----:B------:R-:W3:Y:S02]  /*2860*/  LDG.E R2, desc[UR8][R12.64+0xc] ;  /* 0x00000c080c027981 */ /* 0x000ee4000c1e1900 */
[----:B---3--:R-:W-:-:S05]  /*2870*/  FMUL R21, R2, R3 ;  /* 0x0000000302157220 */ /* 0x008fca0000400000 */
[----:B------:R2:W-:Y:S01]  /*2880*/  REDG.E.ADD.F32.FTZ.RN.STRONG.GPU desc[UR8][R8.64+0xc], R21 ;  /* 0x00000c15080079a6 */ /* 0x0005e2000c12f308 */
[----:B------:R-:W-:-:S07]  /*2890*/  IADD3 R0, PT, PT, R0, 0x4, RZ ;  /* 0x0000000400007810 */ /* 0x000fce0007ffe0ff */
.L_x_32:
[----:B------:R-:W-:Y:S05]  /*28a0*/  @!P1 EXIT ;  /* 0x000000000000994d */ /* 0x000fea0003800000 */
[----:B01----:R-:W0:Y:S01]  /*28b0*/  LDC.64 R12, c[0x0][0x390] ;  /* 0x0000e400ff0c7b82 */ /* 0x003e220000000a00 */
[-C--:B------:R-:W-:Y:S02]  /*28c0*/  IADD3 R5, PT, PT, R5, R0.reuse, RZ ;  /* 0x0000000005057210 */ /* 0x080fe40007ffe0ff */
[----:B------:R-:W-:Y:S02]  /*28d0*/  IADD3 R11, PT, PT, R11, R0, RZ ;  /* 0x000000000b0b7210 */ /* 0x000fe40007ffe0ff */
[----:B------:R-:W-:-:S03]  /*28e0*/  IADD3 R0, PT, PT, -R7, RZ, RZ ;  /* 0x000000ff07007210 */ /* 0x000fc60007ffe1ff */
[----:B--2---:R-:W1:Y:S01]  /*28f0*/  LDC.64 R8, c[0x0][0x398] ;  /* 0x0000e600ff087b82 */ /* 0x004e620000000a00 */
[----:B0-----:R-:W-:-:S03]  /*2900*/  IMAD.WIDE.U32 R4, R5, 0x4, R12 ;  /* 0x0000000405047825 */ /* 0x001fc600078e000c */
[----:B------:R-:W-:Y:S02]  /*2910*/  MOV R6, R4 ;  /* 0x0000000400067202 */ /* 0x000fe40000000f00 */
[----:B------:R-:W-:-:S07]  /*2920*/  MOV R15, R5 ;  /* 0x00000005000f7202 */ /* 0x000fce0000000f00 */
.L_x_33:
[----:B------:R-:W-:-:S05]  /*2930*/  MOV R7, R15 ;  /* 0x0000000f00077202 */ /* 0x000fca0000000f00 */
[----:B0-----:R0:W2:Y:S01]  /*2940*/  LDG.E R2, desc[UR8][R6.64] ;  /* 0x0000000806027981 */ /* 0x0010a2000c1e1900 */
[----:B------:R-:W-:Y:S01]  /*2950*/  IADD3 R0, PT, PT, R0, 0x1, RZ ;  /* 0x0000000100007810 */ /* 0x000fe20007ffe0ff */
[----:B-1----:R-:W-:-:S03]  /*2960*/  IMAD.WIDE R4, R11, 0x4, R8 ;  /* 0x000000040b047825 */ /* 0x002fc600078e0208 */
[----:B------:R-:W-:Y:S02]  /*2970*/  ISETP.NE.AND P0, PT, R0, RZ, PT ;  /* 0x000000ff0000720c */ /* 0x000fe40003f05270 */
[----:B0-----:R-:W-:Y:S02]  /*2980*/  IADD3 R6, P1, PT, R6, 0x4, RZ ;  /* 0x0000000406067810 */ /* 0x001fe40007f3e0ff */
[----:B------:R-:W-:Y:S02]  /*2990*/  IADD3 R11, PT, PT, R11, 0x1, RZ ;  /* 0x000000010b0b7810 */ /* 0x000fe40007ffe0ff */
[----:B------:R-:W-:Y:S01]  /*29a0*/  IADD3.X R15, PT, PT, RZ, R15, RZ, P1, !PT ;  /* 0x0000000fff0f7210 */ /* 0x000fe20000ffe4ff */
[----:B--2---:R-:W-:-:S05]  /*29b0*/  FMUL R13, R2, R3 ;  /* 0x00000003020d7220 */ /* 0x004fca0000400000 */
[----:B------:R0:W-:Y:S01]  /*29c0*/  REDG.E.ADD.F32.FTZ.RN.STRONG.GPU desc[UR8][R4.64], R13 ;  /* 0x0000000d040079a6 */ /* 0x0001e2000c12f308 */
[----:B------:R-:W-:Y:S05]  /*29d0*/  @P0 BRA `(.L_x_33) ;  /* 0xfffffffc00d40947 */ /* 0x000fea000383ffff */
[----:B------:R-:W-:Y:S05]  /*29e0*/  EXIT ;  /* 0x000000000000794d */ /* 0x000fea0003800000 */
        .weak           $__internal_0_$__cuda_sm20_sqrt_rn_f32_slowpath
        .type           $__internal_0_$__cuda_sm20_sqrt_rn_f32_slowpath,@function
        .size           $__internal_0_$__cuda_sm20_sqrt_rn_f32_slowpath,($__internal_1_$__cuda_sm3x_div_rn_noftz_f32_slowpath - $__internal_0_$__cuda_sm20_sqrt_rn_f32_slowpath)
$__internal_0_$__cuda_sm20_sqrt_rn_f32_slowpath:
[----:B------:R-:W-:-:S13]  /*29f0*/  LOP3.LUT P0, RZ, R0, 0x7fffffff, RZ, 0xc0, !PT ;  /* 0x7fffffff00ff7812 */ /* 0x000fda000780c0ff */
[----:B------:R-:W-:Y:S01]  /*2a00*/  @!P0 MOV R3, R0 ;  /* 0x0000000000038202 */ /* 0x000fe20000000f00 */
[----:B------:R-:W-:Y:S06]  /*2a10*/  @!P0 BRA `(.L_x_34) ;  /* 0x0000000000448947 */ /* 0x000fec0003800000 */
[----:B------:R-:W-:-:S13]  /*2a20*/  FSETP.GEU.FTZ.AND P0, PT, R0, RZ, PT ;  /* 0x000000ff0000720b */ /* 0x000fda0003f1e000 */
[----:B------:R-:W-:Y:S01]  /*2a30*/  @!P0 MOV R3, 0x7fffffff ;  /* 0x7fffffff00038802 */ /* 0x000fe20000000f00 */
[----:B------:R-:W-:Y:S06]  /*2a40*/  @!P0 BRA `(.L_x_34) ;  /* 0x0000000000388947 */ /* 0x000fec0003800000 */
[----:B------:R-:W-:-:S13]  /*2a50*/  FSETP.GTU.FTZ.AND P0, PT, |R0|, +INF , PT ;  /* 0x7f8000000000780b */ /* 0x000fda0003f1c200 */
[----:B------:R-:W-:Y:S01]  /*2a60*/  @P0 FADD.FTZ R3, R0, 1 ;  /* 0x3f80000000030421 */ /* 0x000fe20000010000 */
[----:B------:R-:W-:Y:S06]  /*2a70*/  @P0 BRA `(.L_x_34) ;  /* 0x00000000002c0947 */ /* 0x000fec0003800000 */
[----:B------:R-:W-:-:S13]  /*2a80*/  FSETP.NEU.FTZ.AND P0, PT, |R0|, +INF , PT ;  /* 0x7f8000000000780b */ /* 0x000fda0003f1d200 */
[----:B------:R-:W-:Y:S01]  /*2a90*/  @!P0 MOV R3, R0 ;  /* 0x0000000000038202 */ /* 0x000fe20000000f00 */
[----:B------:R-:W-:Y:S06]  /*2aa0*/  @!P0 BRA `(.L_x_34) ;  /* 0x0000000000208947 */ /* 0x000fec0003800000 */
[----:B------:R-:W-:-:S04]  /*2ab0*/  FFMA R0, R0, 1.84467440737095516160e+19, RZ ;  /* 0x5f80000000007823 */ /* 0x000fc800000000ff */
[----:B------:R-:W0:Y:S02]  /*2ac0*/  MUFU.RSQ R3, R0 ;  /* 0x0000000000037308 */ /* 0x000e240000001400 */
[----:B0-----:R-:W-:Y:S01]  /*2ad0*/  FMUL.FTZ R5, R0, R3 ;  /* 0x0000000300057220 */ /* 0x001fe20000410000 */
[----:B------:R-:W-:-:S03]  /*2ae0*/  FMUL.FTZ R3, R3, 0.5 ;  /* 0x3f00000003037820 */ /* 0x000fc60000410000 */
[----:B------:R-:W-:-:S04]  /*2af0*/  FADD.FTZ R4, -R5, -RZ ;  /* 0x800000ff05047221 */ /* 0x000fc80000010100 */
[----:B------:R-:W-:-:S04]  /*2b00*/  FFMA R4, R5, R4, R0 ;  /* 0x0000000405047223 */ /* 0x000fc80000000000 */
[----:B------:R-:W-:-:S04]  /*2b10*/  FFMA R3, R4, R3, R5 ;  /* 0x0000000304037223 */ /* 0x000fc80000000005 */
[----:B------:R-:W-:-:S07]  /*2b20*/  FMUL.FTZ R3, R3, 2.3283064365386962891e-10 ;  /* 0x2f80000003037820 */ /* 0x000fce0000410000 */
.L_x_34:
[----:B------:R-:W-:Y:S01]  /*2b30*/  HFMA2 R5, -RZ, RZ, 0, 0 ;  /* 0x00000000ff057431 */ /* 0x000fe200000001ff */
[----:B------:R-:W-:-:S04]  /*2b40*/  MOV R4, R6 ;  /* 0x0000000600047202 */ /* 0x000fc80000000f00 */
[----:B------:R-:W-:Y:S05]  /*2b50*/  RET.REL.NODEC R4 `(_Z19selfAttentionKernelPfS_S_S_ii) ;  /* 0xffffffd404287950 */ /* 0x000fea0003c3ffff */
        .weak           $__internal_1_$__cuda_sm3x_div_rn_noftz_f32_slowpath
        .type           $__internal_1_$__cuda_sm3x_div_rn_noftz_f32_slowpath,@function
        .size           $__internal_1_$__cuda_sm3x_div_rn_noftz_f32_slowpath,(.L_x_48 - $__internal_1_$__cuda_sm3x_div_rn_noftz_f32_slowpath)
$__internal_1_$__cuda_sm3x_div_rn_noftz_f32_slowpath:
[----:B------:R-:W-:Y:S01]  /*2b60*/  SHF.R.U32.HI R6, RZ, 0x17, R3 ;  /* 0x00000017ff067819 */ /* 0x000fe20000011603 */
[----:B------:R-:W-:Y:S01]  /*2b70*/  BSSY.RECONVERGENT B1, `(.L_x_35) ;  /* 0x0000063000017945 */ /* 0x000fe20003800200 */
[----:B------:R-:W-:Y:S02]  /*2b80*/  SHF.R.U32.HI R5, RZ, 0x17, R0 ;  /* 0x00000017ff057819 */ /* 0x000fe40000011600 */
[----:B------:R-:W-:Y:S02]  /*2b90*/  LOP3.LUT R6, R6, 0xff, RZ, 0xc0, !PT ;  /* 0x000000ff06067812 */ /* 0x000fe400078ec0ff */
[----:B------:R-:W-:Y:S02]  /*2ba0*/  LOP3.LUT R16, R5, 0xff, RZ, 0xc0, !PT ;  /* 0x000000ff05107812 */ /* 0x000fe400078ec0ff */
[----:B------:R-:W-:Y:S02]  /*2bb0*/  IADD3 R14, PT, PT, R6, -0x1, RZ ;  /* 0xffffffff060e7810 */ /* 0x000fe40007ffe0ff */
[----:B------:R-:W-:-:S02]  /*2bc0*/  IADD3 R12, PT, PT, R16, -0x1, RZ ;  /* 0xffffffff100c7810 */ /* 0x000fc40007ffe0ff */
[----:B------:R-:W-:Y:S02]  /*2bd0*/  ISETP.GT.U32.AND P0, PT, R14, 0xfd, PT ;  /* 0x000000fd0e00780c */ /* 0x000fe40003f04070 */
[----:B------:R-:W-:Y:S02]  /*2be0*/  MOV R7, R3 ;  /* 0x0000000300077202 */ /* 0x000fe40000000f00 */
[----:B------:R-:W-:-:S13]  /*2bf0*/  ISETP.GT.U32.OR P0, PT, R12, 0xfd, P0 ;  /* 0x000000fd0c00780c */ /* 0x000fda0000704470 */
[----:B------:R-:W-:Y:S01]  /*2c00*/  @!P0 MOV R5, RZ ;  /* 0x000000ff00058202 */ /* 0x000fe20000000f00 */
[----:B------:R-:W-:Y:S06]  /*2c10*/  @!P0 BRA `(.L_x_36) ;  /* 0x00000000005c8947 */ /* 0x000fec0003800000 */
[----:B------:R-:W-:Y:S02]  /*2c20*/  FSETP.GTU.FTZ.AND P0, PT, |R0|, +INF , PT ;  /* 0x7f8000000000780b */ /* 0x000fe40003f1c200 */
[----:B------:R-:W-:-:S04]  /*2c30*/  FSETP.GTU.FTZ.AND P1, PT, |R3|, +INF , PT ;  /* 0x7f8000000300780b */ /* 0x000fc80003f3c200 */
[----:B------:R-:W-:-:S13]  /*2c40*/  PLOP3.LUT P0, PT, P0, P1, PT, 0xf8, 0x8f ;  /* 0x00000000008f781c */ /* 0x000fda0000703f70 */
[----:B------:R-:W-:Y:S05]  /*2c50*/  @P0 BRA `(.L_x_37) ;  /* 0x00000004004c0947 */ /* 0x000fea0003800000 */
[----:B------:R-:W-:-:S13]  /*2c60*/  LOP3.LUT P0, RZ, R7, 0x7fffffff, R0, 0xc8, !PT ;  /* 0x7fffffff07ff7812 */ /* 0x000fda000780c800 */
[----:B------:R-:W-:Y:S05]  /*2c70*/  @!P0 BRA `(.L_x_38) ;  /* 0x00000004003c8947 */ /* 0x000fea0003800000 */
[C---:B------:R-:W-:Y:S02]  /*2c80*/  FSETP.NEU.FTZ.AND P3, PT, |R0|.reuse, +INF , PT ;  /* 0x7f8000000000780b */ /* 0x040fe40003f7d200 */
[----:B------:R-:W-:Y:S02]  /*2c90*/  FSETP.NEU.FTZ.AND P1, PT, |R3|, +INF , PT ;  /* 0x7f8000000300780b */ /* 0x000fe40003f3d200 */
[----:B------:R-:W-:-:S11]  /*2ca0*/  FSETP.NEU.FTZ.AND P0, PT, |R0|, +INF , PT ;  /* 0x7f8000000000780b */ /* 0x000fd60003f1d200 */
[----:B------:R-:W-:Y:S05]  /*2cb0*/  @!P1 BRA !P3, `(.L_x_38) ;  /* 0x00000004002c9947 */ /* 0x000fea0005800000 */
[----:B------:R-:W-:-:S04]  /*2cc0*/  LOP3.LUT P3, RZ, R0, 0x7fffffff, RZ, 0xc0, !PT ;  /* 0x7fffffff00ff7812 */ /* 0x000fc8000786c0ff */
[----:B------:R-:W-:-:S13]  /*2cd0*/  PLOP3.LUT P1, PT, P1, P3, PT, 0x2f, 0xf2 ;  /* 0x0000000000f2781c */ /* 0x000fda0000f26577 */
[----:B------:R-:W-:Y:S05]  /*2ce0*/  @P1 BRA `(.L_x_39) ;  /* 0x0000000400181947 */ /* 0x000fea0003800000 */
[----:B------:R-:W-:-:S04]  /*2cf0*/  LOP3.LUT P1, RZ, R7, 0x7fffffff, RZ, 0xc0, !PT ;  /* 0x7fffffff07ff7812 */ /* 0x000fc8000782c0ff */
[----:B------:R-:W-:-:S13]  /*2d00*/  PLOP3.LUT P0, PT, P0, P1, PT, 0x2f, 0xf2 ;  /* 0x0000000000f2781c */ /* 0x000fda0000702577 */
[----:B------:R-:W-:Y:S05]  /*2d10*/  @P0 BRA `(.L_x_40) ;  /* 0x0000000400000947 */ /* 0x000fea0003800000 */
[----:B------:R-:W-:Y:S02]  /*2d20*/  ISETP.GE.AND P0, PT, R12, RZ, PT ;  /* 0x000000ff0c00720c */ /* 0x000fe40003f06270 */
[----:B------:R-:W-:-:S11]  /*2d30*/  ISETP.GE.AND P1, PT, R14, RZ, PT ;  /* 0x000000ff0e00720c */ /* 0x000fd60003f26270 */
[----:B------:R-:W-:Y:S01]  /*2d40*/  @P0 MOV R5, RZ ;  /* 0x000000ff00050202 */ /* 0x000fe20000000f00 */
[----:B------:R-:W-:Y:S01]  /*2d50*/  @!P0 FFMA R0, R0, 1.84467440737095516160e+19, RZ ;  /* 0x5f80000000008823 */ /* 0x000fe200000000ff */
[----:B------:R-:W-:Y:S01]  /*2d60*/  @!P0 MOV R5, 0xffffffc0 ;  /* 0xffffffc000058802 */ /* 0x000fe20000000f00 */
[----:B------:R-:W-:-:S03]  /*2d70*/  @!P1 FFMA R7, R3, 1.84467440737095516160e+19, RZ ;  /* 0x5f80000003079823 */ /* 0x000fc600000000ff */
[----:B------:R-:W-:-:S07]  /*2d80*/  @!P1 IADD3 R5, PT, PT, R5, 0x40, RZ ;  /* 0x0000004005059810 */ /* 0x000fce0007ffe0ff */
.L_x_36:
[----:B------:R-:W-:Y:S01]  /*2d90*/  LEA R12, R6, 0xc0800000, 0x17 ;  /* 0xc0800000060c7811 */ /* 0x000fe200078eb8ff */
[----:B------:R-:W-:Y:S03]  /*2da0*/  BSSY.RECONVERGENT B2, `(.L_x_41) ;  /* 0x0000036000027945 */ /* 0x000fe60003800200 */
[----:B------:R-:W-:Y:S02]  /*2db0*/  IADD3 R12, PT, PT, -R12, R7, RZ ;  /* 0x000000070c0c7210 */ /* 0x000fe40007ffe1ff */
[----:B------:R-:W-:Y:S02]  /*2dc0*/  IADD3 R7, PT, PT, R16, -0x7f, RZ ;  /* 0xffffff8110077810 */ /* 0x000fe40007ffe0ff */
[----:B------:R0:W1:Y:S01]  /*2dd0*/  MUFU.RCP R14, R12 ;  /* 0x0000000c000e7308 */ /* 0x0000620000001000 */
[----:B------:R-:W-:Y:S02]  /*2de0*/  FADD.FTZ R15, -R12, -RZ ;  /* 0x800000ff0c0f7221 */ /* 0x000fe40000010100 */
[C---:B------:R-:W-:Y:S01]  /*2df0*/  IMAD R0, R7.reuse, -0x800000, R0 ;  /* 0xff80000007007824 */ /* 0x040fe200078e0200 */
[----:B0-----:R-:W-:-:S04]  /*2e00*/  IADD3 R12, PT, PT, R7, 0x7f, -R6 ;  /* 0x0000007f070c7810 */ /* 0x001fc80007ffe806 */
[----:B------:R-:W-:Y:S01]  /*2e10*/  IADD3 R5, PT, PT, R12, R5, RZ ;  /* 0x000000050c057210 */ /* 0x000fe20007ffe0ff */
[----:B-1----:R-:W-:-:S04]  /*2e20*/  FFMA R17, R14, R15, 1 ;  /* 0x3f8000000e117423 */ /* 0x002fc8000000000f */
[----:B------:R-:W-:-:S04]  /*2e30*/  FFMA R19, R14, R17, R14 ;  /* 0x000000110e137223 */ /* 0x000fc8000000000e */
[----:B------:R-:W-:-:S04]  /*2e40*/  FFMA R14, R0, R19, RZ ;  /* 0x00000013000e7223 */ /* 0x000fc800000000ff */
[----:B------:R-:W-:-:S04]  /*2e50*/  FFMA R17, R15, R14, R0 ;  /* 0x0000000e0f117223 */ /* 0x000fc80000000000 */
[----:B------:R-:W-:-:S04]  /*2e60*/  FFMA R14, R19, R17, R14 ;  /* 0x00000011130e7223 */ /* 0x000fc8000000000e */
[----:B------:R-:W-:-:S04]  /*2e70*/  FFMA R15, R15, R14, R0 ;  /* 0x0000000e0f0f7223 */ /* 0x000fc80000000000 */
[----:B------:R-:W-:-:S05]  /*2e80*/  FFMA R0, R19, R15, R14 ;  /* 0x0000000f13007223 */ /* 0x000fca000000000e */
[----:B------:R-:W-:-:S04]  /*2e90*/  SHF.R.U32.HI R6, RZ, 0x17, R0 ;  /* 0x00000017ff067819 */ /* 0x000fc80000011600 */
[----:B------:R-:W-:-:S04]  /*2ea0*/  LOP3.LUT R6, R6, 0xff, RZ, 0xc0, !PT ;  /* 0x000000ff06067812 */ /* 0x000fc800078ec0ff */
[----:B------:R-:W-:-:S04]  /*2eb0*/  IADD3 R16, PT, PT, R6, R5, RZ ;  /* 0x0000000506107210 */ /* 0x000fc80007ffe0ff */
[----:B------:R-:W-:-:S04]  /*2ec0*/  IADD3 R6, PT, PT, R16, -0x1, RZ ;  /* 0xffffffff10067810 */ /* 0x000fc80007ffe0ff */
[----:B------:R-:W-:-:S13]  /*2ed0*/  ISETP.GE.U32.AND P0, PT, R6, 0xfe, PT ;  /* 0x000000fe0600780c */ /* 0x000fda0003f06070 */
[----:B------:R-:W-:Y:S05]  /*2ee0*/  @!P0 BRA `(.L_x_42) ;  /* 0x0000000000808947 */ /* 0x000fea0003800000 */
[----:B------:R-:W-:-:S13]  /*2ef0*/  ISETP.GT.AND P0, PT, R16, 0xfe, PT ;  /* 0x000000fe1000780c */ /* 0x000fda0003f04270 */
[----:B------:R-:W-:Y:S05]  /*2f00*/  @P0 BRA `(.L_x_43) ;  /* 0x00000000006c0947 */ /* 0x000fea0003800000 */
[----:B------:R-:W-:-:S13]  /*2f10*/  ISETP.GE.AND P0, PT, R16, 0x1, PT ;  /* 0x000000011000780c */ /* 0x000fda0003f06270 */
[----:B------:R-:W-:Y:S05]  /*2f20*/  @P0 BRA `(.L_x_44) ;  /* 0x0000000000740947 */ /* 0x000fea0003800000 */
[----:B------:R-:W-:Y:S02]  /*2f30*/  ISETP.GE.AND P0, PT, R16, -0x18, PT ;  /* 0xffffffe81000780c */ /* 0x000fe40003f06270 */
[----:B------:R-:W-:-:S11]  /*2f40*/  LOP3.LUT R0, R0, 0x80000000, RZ, 0xc0, !PT ;  /* 0x8000000000007812 */ /* 0x000fd600078ec0ff */
[----:B------:R-:W-:Y:S05]  /*2f50*/  @!P0 BRA `(.L_x_44) ;  /* 0x0000000000688947 */ /* 0x000fea0003800000 */
[CCC-:B------:R-:W-:Y:S01]  /*2f60*/  FFMA.RZ R5, R19.reuse, R15.reuse, R14.reuse ;  /* 0x0000000f13057223 */ /* 0x1c0fe2000000c00e */
[C---:B------:R-:W-:Y:S01]  /*2f70*/  IADD3 R12, PT, PT, R16.reuse, 0x20, RZ ;  /* 0x00000020100c7810 */ /* 0x040fe20007ffe0ff */
[-CC-:B------:R-:W-:Y:S01]  /*2f80*/  FFMA.RM R6, R19, R15.reuse, R14.reuse ;  /* 0x0000000f13067223 */ /* 0x180fe2000000400e */
[C---:B------:R-:W-:Y:S02]  /*2f90*/  ISETP.NE.AND P3, PT, R16.reuse, RZ, PT ;  /* 0x000000ff1000720c */ /* 0x040fe40003f65270 */
[----:B------:R-:W-:Y:S01]  /*2fa0*/  LOP3.LUT R7, R5, 0x7fffff, RZ, 0xc0, !PT ;  /* 0x007fffff05077812 */ /* 0x000fe200078ec0ff */
[----:B------:R-:W-:Y:S01]  /*2fb0*/  FFMA.RP R5, R19, R15, R14 ;  /* 0x0000000f13057223 */ /* 0x000fe2000000800e */
[C---:B------:R-:W-:Y:S02]  /*2fc0*/  ISETP.NE.AND P1, PT, R16.reuse, RZ, PT ;  /* 0x000000ff1000720c */ /* 0x040fe40003f25270 */
[----:B------:R-:W-:Y:S02]  /*2fd0*/  LOP3.LUT R7, R7, 0x800000, RZ, 0xfc, !PT ;  /* 0x0080000007077812 */ /* 0x000fe400078efcff */
[----:B------:R-:W-:-:S02]  /*2fe0*/  IADD3 R14, PT, PT, -R16, RZ, RZ ;  /* 0x000000ff100e7210 */ /* 0x000fc40007ffe1ff */
[----:B------:R-:W-:Y:S02]  /*2ff0*/  SHF.L.U32 R12, R7, R12, RZ ;  /* 0x0000000c070c7219 */ /* 0x000fe400000006ff */
[----:B------:R-:W-:Y:S02]  /*3000*/  FSETP.NEU.FTZ.AND P0, PT, R5, R6, PT ;  /* 0x000000060500720b */ /* 0x000fe40003f1d000 */
[----:B------:R-:W-:Y:S02]  /*3010*/  SEL R6, R14, RZ, P3 ;  /* 0x000000ff0e067207 */ /* 0x000fe40001800000 */
[----:B------:R-:W-:Y:S02]  /*3020*/  ISETP.NE.AND P1, PT, R12, RZ, P1 ;  /* 0x000000ff0c00720c */ /* 0x000fe40000f25270 */
[----:B------:R-:W-:Y:S02]  /*3030*/  SHF.R.U32.HI R6, RZ, R6, R7 ;  /* 0x00000006ff067219 */ /* 0x000fe40000011607 */
[----:B------:R-:W-:-:S02]  /*3040*/  PLOP3.LUT P0, PT, P0, P1, PT, 0xf8, 0x8f ;  /* 0x00000000008f781c */ /* 0x000fc40000703f70 */
[----:B------:R-:W-:Y:S02]  /*3050*/  SHF.R.U32.HI R12, RZ, 0x1, R6 ;  /* 0x00000001ff0c7819 */ /* 0x000fe40000011606 */
[----:B------:R-:W-:-:S04]  /*3060*/  SEL R5, RZ, 0x1, !P0 ;  /* 0x00000001ff057807 */ /* 0x000fc80004000000 */
[----:B------:R-:W-:-:S04]  /*3070*/  LOP3.LUT R5, R5, 0x1, R12, 0xf8, !PT ;  /* 0x0000000105057812 */ /* 0x000fc800078ef80c */
[----:B------:R-:W-:-:S04]  /*3080*/  LOP3.LUT R5, R5, R6, RZ, 0xc0, !PT ;  /* 0x0000000605057212 */ /* 0x000fc800078ec0ff */
[----:B------:R-:W-:-:S04]  /*3090*/  IADD3 R5, PT, PT, R12, R5, RZ ;  /* 0x000000050c057210 */ /* 0x000fc80007ffe0ff */
[----:B------:R-:W-:Y:S01]  /*30a0*/  LOP3.LUT R0, R5, R0, RZ, 0xfc, !PT ;  /* 0x0000000005007212 */ /* 0x000fe200078efcff */
[----:B------:R-:W-:Y:S06]  /*30b0*/  BRA `(.L_x_44) ;  /* 0x0000000000107947 */ /* 0x000fec0003800000 */
.L_x_43:
[----:B------:R-:W-:-:S04]  /*30c0*/  LOP3.LUT R0, R0, 0x80000000, RZ, 0xc0, !PT ;  /* 0x8000000000007812 */ /* 0x000fc800078ec0ff */
[----:B------:R-:W-:Y:S01]  /*30d0*/  LOP3.LUT R0, R0, 0x7f800000, RZ, 0xfc, !PT ;  /* 0x7f80000000007812 */ /* 0x000fe200078efcff */
[----:B------:R-:W-:Y:S06]  /*30e0*/  BRA `(.L_x_44) ;  /* 0x0000000000047947 */ /* 0x000fec0003800000 */
.L_x_42:
[----:B------:R-:W-:-:S07]  /*30f0*/  LEA R0, R5, R0, 0x17 ;  /* 0x0000000005007211 */ /* 0x000fce00078eb8ff */
.L_x_44:
[----:B------:R-:W-:Y:S05]  /*3100*/  BSYNC.RECONVERGENT B2 ;  /* 0x0000000000027941 */ /* 0x000fea0003800200 */
.L_x_41:
[----:B------:R-:W-:Y:S05]  /*3110*/  BRA `(.L_x_45) ;  /* 0x0000000000207947 */ /* 0x000fea0003800000 */
.L_x_40:
[----:B------:R-:W-:-:S04]  /*3120*/  LOP3.LUT R0, R7, 0x80000000, R0, 0x48, !PT ;  /* 0x8000000007007812 */ /* 0x000fc800078e4800 */
[----:B------:R-:W-:Y:S01]  /*3130*/  LOP3.LUT R0, R0, 0x7f800000, RZ, 0xfc, !PT ;  /* 0x7f80000000007812 */ /* 0x000fe200078efcff */
[----:B------:R-:W-:Y:S06]  /*3140*/  BRA `(.L_x_45) ;  /* 0x0000000000147947 */ /* 0x000fec0003800000 */
.L_x_39:
[----:B------:R-:W-:Y:S01]  /*3150*/  LOP3.LUT R0, R7, 0x80000000, R0, 0x48, !PT ;  /* 0x8000000007007812 */ /* 0x000fe200078e4800 */
[----:B------:R-:W-:Y:S06]  /*3160*/  BRA `(.L_x_45) ;  /* 0x00000000000c7947 */ /* 0x000fec0003800000 */
.L_x_38:
[----:B------:R-:W0:Y:S01]  /*3170*/  MUFU.RSQ R0, -QNAN ;  /* 0xffc0000000007908 */ /* 0x000e220000001400 */
[----:B------:R-:W-:Y:S05]  /*3180*/  BRA `(.L_x_45) ;  /* 0x0000000000047947 */ /* 0x000fea0003800000 */
.L_x_37:
[----:B------:R-:W-:-:S07]  /*3190*/  FADD.FTZ R0, R0, R3 ;  /* 0x0000000300007221 */ /* 0x000fce0000010000 */
.L_x_45:
[----:B------:R-:W-:Y:S05]  /*31a0*/  BSYNC.RECONVERGENT B1 ;  /* 0x0000000000017941 */ /* 0x000fea0003800200 */
.L_x_35:
[----:B------:R-:W-:-:S04]  /*31b0*/  HFMA2 R5, -RZ, RZ, 0, 0 ;  /* 0x00000000ff057431 */ /* 0x000fc800000001ff */
[----:B0-----:R-:W-:Y:S05]  /*31c0*/  RET.REL.NODEC R4 `(_Z19selfAttentionKernelPfS_S_S_ii) ;  /* 0xffffffcc048c7950 */ /* 0x001fea0003c3ffff */
.L_x_46:
[----:B------:R-:W-:-:S00]  /*31d0*/  BRA `(.L_x_46) ;  /* 0xfffffffc00fc7947 */ /* 0x000fc0000383ffff */
[----:B------:R-:W-:-:S00]  /*31e0*/  NOP ;  /* 0x0000000000007918 */ /* 0x000fc00000000000 */
        /* <DEDUP_REMOVED lines=9> */
.L_x_48:


//--------------------- .nv.shared.reserved.0     --------------------------
	.section	.nv.shared.reserved.0,"aw",@nobits
	.weak		__nv_reservedSMEM_offset_0_alias
	.size		__nv_reservedSMEM_offset_0_alias, 0, 64
	.other		__nv_reservedSMEM_offset_0_alias,@"STO_CUDA_RESERVED_SHARED STV_DEFAULT"
__nv_reservedSMEM_offset_0_alias:
	.zero		0
	.zero		64


//--------------------- .nv.constant0._Z19selfAttentionKernelPfS_S_S_ii --------------------------
	.section	.nv.constant0._Z19selfAttentionKernelPfS_S_S_ii,"a",@progbits
	.sectionflags	@""
	.align	4
.nv.constant0._Z19selfAttentionKernelPfS_S_S_ii:
	.zero		936


//--------------------- SYMBOLS --------------------------

	.type		.nv.reservedSmem.offset0,@object
	.size		.nv.reservedSmem.offset0,0x4
